	.target	sm_90a

	.elftype	@"ET_EXEC"


//--------------------- .note.nv.tkinfo           --------------------------
	.section	.note.nv.tkinfo,"",@"SHT_NOTE"
	.sectionflags	@"SHF_NOTE_NV_TKINFO"
	.tkinfo
        /*0018*/ 	.word	0x00000002
        /*0030*/ 	.string	""
        /*0030*/ 	.string	"ptxas"
        /*0030*/ 	.string	"Cuda compilation tools, release 13.0, V13.0.88"
        /*0030*/ 	.string	"Build cuda_13.0.r13.0/compiler.36424714_0"
        /*0030*/ 	.string	"-arch sm_90a -m 64 "



//--------------------- .note.nv.cuinfo           --------------------------
	.section	.note.nv.cuinfo,"",@"SHT_NOTE"
	.sectionflags	@"SHF_NOTE_NV_CUINFO"
        /*0018*/ 	.short	0x0002
        /*001a*/ 	.short	0x005a
        /*001c*/ 	.short	0x0082
	.zero		2


//--------------------- .nv.info                  --------------------------
	.section	.nv.info,"",@"SHT_CUDA_INFO"
	.align	4


	//----- nvinfo : EIATTR_REGCOUNT
	.align		4
        /*0000*/ 	.byte	0x04, 0x2f
        /*0002*/ 	.short	(.L_15 - .L_14)
	.align		4
.L_14:
        /*0004*/ 	.word	index@(_ZN7cutlass13device_kernelINS_4gemm6kernel13GemmUniversalIN4cute5tupleIJiiiiEEENS1_10collective13CollectiveMmaINS1_34MainloopSm90TmaGmmaWarpSpecializedILi4ENS5_IJNS4_1CILi1EEENSA_ILi2EEESB_EEENS1_35KernelTmaWarpSpecializedCooperativeEEENS5_IJNSA_ILi128EEENSA_ILi256EEENSA_ILi32EEEEEENS_6half_tENS5_IJlSB_lEEESK_SL_NS4_8TiledMMAINS4_8MMA_AtomIJNS4_4SM904GMMA26MMA_64x256x16_F32F16F16_SSILNSP_5MajorE0ELSR_0ELNSP_7ScaleInE1ELSS_1EEEEEENS4_6LayoutINS5_IJSC_SB_SB_EEENS5_IJSB_NSA_ILi0EEESX_EEEEENS5_IJNS4_10UnderscoreES10_S10_EEEEENS4_23SM90_TMA_LOAD_MULTICASTENS4_14ComposedLayoutINS4_7SwizzleILi2ELi4ELi3EEENS4_18smem_ptr_flag_bitsILi16EEENSV_INS5_IJNSA_ILi8EEESI_EEENS5_IJSI_SB_EEEEEEEvNS4_8identityENS4_13SM90_TMA_LOADES1D_vS1E_EENS_8epilogue10collective6detail29Sm90TmaWarpSpecializedAdapterINS1I_15DefaultEpilogueISK_SL_SL_NS1H_6thread17LinearCombinationISK_Li1EffLNS1M_9ScaleType4KindE0ELNS_15FloatRoundStyleE2ESK_EENS1_15EpilogueDefaultEEEEEvvEEEEvNT_6ParamsE)
        /*0008*/ 	.word	0x000000a8


	//----- nvinfo : EIATTR_FRAME_SIZE
	.align		4
.L_15:
        /*000c*/ 	.byte	0x04, 0x11
        /*000e*/ 	.short	(.L_17 - .L_16)
	.align		4
.L_16:
        /*0010*/ 	.word	index@(_ZN7cutlass13device_kernelINS_4gemm6kernel13GemmUniversalIN4cute5tupleIJiiiiEEENS1_10collective13CollectiveMmaINS1_34MainloopSm90TmaGmmaWarpSpecializedILi4ENS5_IJNS4_1CILi1EEENSA_ILi2EEESB_EEENS1_35KernelTmaWarpSpecializedCooperativeEEENS5_IJNSA_ILi128EEENSA_ILi256EEENSA_ILi32EEEEEENS_6half_tENS5_IJlSB_lEEESK_SL_NS4_8TiledMMAINS4_8MMA_AtomIJNS4_4SM904GMMA26MMA_64x256x16_F32F16F16_SSILNSP_5MajorE0ELSR_0ELNSP_7ScaleInE1ELSS_1EEEEEENS4_6LayoutINS5_IJSC_SB_SB_EEENS5_IJSB_NSA_ILi0EEESX_EEEEENS5_IJNS4_10UnderscoreES10_S10_EEEEENS4_23SM90_TMA_LOAD_MULTICASTENS4_14ComposedLayoutINS4_7SwizzleILi2ELi4ELi3EEENS4_18smem_ptr_flag_bitsILi16EEENSV_INS5_IJNSA_ILi8EEESI_EEENS5_IJSI_SB_EEEEEEEvNS4_8identityENS4_13SM90_TMA_LOADES1D_vS1E_EENS_8epilogue10collective6detail29Sm90TmaWarpSpecializedAdapterINS1I_15DefaultEpilogueISK_SL_SL_NS1H_6thread17LinearCombinationISK_Li1EffLNS1M_9ScaleType4KindE0ELNS_15FloatRoundStyleE2ESK_EENS1_15EpilogueDefaultEEEEEvvEEEEvNT_6ParamsE)
        /*0014*/ 	.word	0x00000000


	//----- nvinfo : EIATTR_MIN_STACK_SIZE
	.align		4
.L_17:
        /*0018*/ 	.byte	0x04, 0x12
        /*001a*/ 	.short	(.L_19 - .L_18)
	.align		4
.L_18:
        /*001c*/ 	.word	index@(_ZN7cutlass13device_kernelINS_4gemm6kernel13GemmUniversalIN4cute5tupleIJiiiiEEENS1_10collective13CollectiveMmaINS1_34MainloopSm90TmaGmmaWarpSpecializedILi4ENS5_IJNS4_1CILi1EEENSA_ILi2EEESB_EEENS1_35KernelTmaWarpSpecializedCooperativeEEENS5_IJNSA_ILi128EEENSA_ILi256EEENSA_ILi32EEEEEENS_6half_tENS5_IJlSB_lEEESK_SL_NS4_8TiledMMAINS4_8MMA_AtomIJNS4_4SM904GMMA26MMA_64x256x16_F32F16F16_SSILNSP_5MajorE0ELSR_0ELNSP_7ScaleInE1ELSS_1EEEEEENS4_6LayoutINS5_IJSC_SB_SB_EEENS5_IJSB_NSA_ILi0EEESX_EEEEENS5_IJNS4_10UnderscoreES10_S10_EEEEENS4_23SM90_TMA_LOAD_MULTICASTENS4_14ComposedLayoutINS4_7SwizzleILi2ELi4ELi3EEENS4_18smem_ptr_flag_bitsILi16EEENSV_INS5_IJNSA_ILi8EEESI_EEENS5_IJSI_SB_EEEEEEEvNS4_8identityENS4_13SM90_TMA_LOADES1D_vS1E_EENS_8epilogue10collective6detail29Sm90TmaWarpSpecializedAdapterINS1I_15DefaultEpilogueISK_SL_SL_NS1H_6thread17LinearCombinationISK_Li1EffLNS1M_9ScaleType4KindE0ELNS_15FloatRoundStyleE2ESK_EENS1_15EpilogueDefaultEEEEEvvEEEEvNT_6ParamsE)
        /*0020*/ 	.word	0x00000000
.L_19:


//--------------------- .nv.compat                --------------------------
	.section	.nv.compat,"",@"SHT_CUDA_COMPAT_INFO"
	.align	4
        /*0000*/ 	.byte	0x02, 0x09, 0x01, 0x00, 0x02, 0x02, 0x04, 0x00, 0x02, 0x05, 0x05, 0x00, 0x03, 0x07, 0x01, 0x01
        /*0010*/ 	.byte	0x02, 0x03, 0x01, 0x00, 0x02, 0x06, 0x01, 0x00, 0x04, 0x0b, 0x08, 0x00, 0x00, 0x00, 0x00, 0x00
        /*0020*/ 	.byte	0x00, 0x00, 0x00, 0x00


//--------------------- .nv.info._ZN7cutlass13device_kernelINS_4gemm6kernel13GemmUniversalIN4cute5tupleIJiiiiEEENS1_10collective13CollectiveMmaINS1_34MainloopSm90TmaGmmaWarpSpecializedILi4ENS5_IJNS4_1CILi1EEENSA_ILi2EEESB_EEENS1_35KernelTmaWarpSpecializedCooperativeEEENS5_IJNSA_ILi128EEENSA_ILi256EEENSA_ILi32EEEEEENS_6half_tENS5_IJlSB_lEEESK_SL_NS4_8TiledMMAINS4_8MMA_AtomIJNS4_4SM904GMMA26MMA_64x256x16_F32F16F16_SSILNSP_5MajorE0ELSR_0ELNSP_7ScaleInE1ELSS_1EEEEEENS4_6LayoutINS5_IJSC_SB_SB_EEENS5_IJSB_NSA_ILi0EEESX_EEEEENS5_IJNS4_10UnderscoreES10_S10_EEEEENS4_23SM90_TMA_LOAD_MULTICASTENS4_14ComposedLayoutINS4_7SwizzleILi2ELi4ELi3EEENS4_18smem_ptr_flag_bitsILi16EEENSV_INS5_IJNSA_ILi8EEESI_EEENS5_IJSI_SB_EEEEEEEvNS4_8identityENS4_13SM90_TMA_LOADES1D_vS1E_EENS_8epilogue10collective6detail29Sm90TmaWarpSpecializedAdapterINS1I_15DefaultEpilogueISK_SL_SL_NS1H_6thread17LinearCombinationISK_Li1EffLNS1M_9ScaleType4KindE0ELNS_15FloatRoundStyleE2ESK_EENS1_15EpilogueDefaultEEEEEvvEEEEvNT_6ParamsE --------------------------
	.section	.nv.info._ZN7cutlass13device_kernelINS_4gemm6kernel13GemmUniversalIN4cute5tupleIJiiiiEEENS1_10collective13CollectiveMmaINS1_34MainloopSm90TmaGmmaWarpSpecializedILi4ENS5_IJNS4_1CILi1EEENSA_ILi2EEESB_EEENS1_35KernelTmaWarpSpecializedCooperativeEEENS5_IJNSA_ILi128EEENSA_ILi256EEENSA_ILi32EEEEEENS_6half_tENS5_IJlSB_lEEESK_SL_NS4_8TiledMMAINS4_8MMA_AtomIJNS4_4SM904GMMA26MMA_64x256x16_F32F16F16_SSILNSP_5MajorE0ELSR_0ELNSP_7ScaleInE1ELSS_1EEEEEENS4_6LayoutINS5_IJSC_SB_SB_EEENS5_IJSB_NSA_ILi0EEESX_EEEEENS5_IJNS4_10UnderscoreES10_S10_EEEEENS4_23SM90_TMA_LOAD_MULTICASTENS4_14ComposedLayoutINS4_7SwizzleILi2ELi4ELi3EEENS4_18smem_ptr_flag_bitsILi16EEENSV_INS5_IJNSA_ILi8EEESI_EEENS5_IJSI_SB_EEEEEEEvNS4_8identityENS4_13SM90_TMA_LOADES1D_vS1E_EENS_8epilogue10collective6detail29Sm90TmaWarpSpecializedAdapterINS1I_15DefaultEpilogueISK_SL_SL_NS1H_6thread17LinearCombinationISK_Li1EffLNS1M_9ScaleType4KindE0ELNS_15FloatRoundStyleE2ESK_EENS1_15EpilogueDefaultEEEEEvvEEEEvNT_6ParamsE,"",@"SHT_CUDA_INFO"
	.sectionflags	@""
	.align	4


	//----- nvinfo : EIATTR_CUDA_API_VERSION
	.align		4
        /*0000*/ 	.byte	0x04, 0x37
        /*0002*/ 	.short	(.L_21 - .L_20)
.L_20:
        /*0004*/ 	.word	0x00000082


	//----- nvinfo : EIATTR_KPARAM_INFO
	.align		4
.L_21:
        /*0008*/ 	.byte	0x04, 0x17
        /*000a*/ 	.short	(.L_23 - .L_22)
.L_22:
        /*000c*/ 	.word	0x00000000
        /*0010*/ 	.short	0x0000
        /*0012*/ 	.short	0x0070
        /*0014*/ 	.byte	0x00, 0xf0, 0x01, 0x10


	//----- nvinfo : EIATTR_SPARSE_MMA_MASK
	.align		4
.L_23:
        /*0018*/ 	.byte	0x03, 0x50
        /*001a*/ 	.short	0x0000


	//----- nvinfo : EIATTR_MAXREG_COUNT
	.align		4
        /*001c*/ 	.byte	0x03, 0x1b
        /*001e*/ 	.short	0x00a8


	//----- nvinfo : EIATTR_NUM_BARRIERS
	.align		4
        /*0020*/ 	.byte	0x02, 0x4c
        /*0022*/ 	.byte	0x01
	.zero		1


	//----- nvinfo : EIATTR_EXTERNS
	.align		4
        /*0024*/ 	.byte	0x04, 0x0f
        /*0026*/ 	.short	(.L_25 - .L_24)


	//   ....[0]....
	.align		4
.L_24:
        /*0028*/ 	.word	index@(__assertfail)


	//----- nvinfo : EIATTR_MERCURY_ISA_VERSION
	.align		4
.L_25:
        /*002c*/ 	.byte	0x03, 0x5f
        /*002e*/ 	.short	0x0101


	//----- nvinfo : EIATTR_INT_WARP_WIDE_INSTR_OFFSETS
	.align		4
        /*0030*/ 	.byte	0x04, 0x31
        /*0032*/ 	.short	(.L_27 - .L_26)


	//   ....[0]....
.L_26:
        /*0034*/ 	.word	0x00000420


	//   ....[1]....
        /*0038*/ 	.word	0x00000440


	//   ....[2]....
        /*003c*/ 	.word	0x00000610


	//   ....[3]....
        /*0040*/ 	.word	0x00001a80


	//----- nvinfo : EIATTR_COOP_GROUP_MASK_REGIDS
	.align		4
.L_27:
        /*0044*/ 	.byte	0x04, 0x29
        /*0046*/ 	.short	(.L_29 - .L_28)


	//   ....[0]....
.L_28:
        /*0048*/ 	.word	0xffffffff


	//   ....[1]....
        /*004c*/ 	.word	0xffffffff


	//   ....[2]....
        /*0050*/ 	.word	0xffffffff


	//   ....[3]....
        /*0054*/ 	.word	0xffffffff


	//   ....[4]....
        /*0058*/ 	.word	0xffffffff


	//   ....[5]....
        /*005c*/ 	.word	0xffffffff


	//----- nvinfo : EIATTR_COOP_GROUP_INSTR_OFFSETS
	.align		4
.L_29:
        /*0060*/ 	.byte	0x04, 0x28
        /*0062*/ 	.short	(.L_31 - .L_30)


	//   ....[0]....
.L_30:
        /*0064*/ 	.word	0x00000060


	//   ....[1]....
        /*0068*/ 	.word	0x00000070


	//   ....[2]....
        /*006c*/ 	.word	0x00000130


	//   ....[3]....
        /*0070*/ 	.word	0x000002d0


	//   ....[4]....
        /*0074*/ 	.word	0x00000780


	//   ....[5]....
        /*0078*/ 	.word	0x000011d0


	//----- nvinfo : EIATTR_REG_RECONFIG
	.align		4
.L_31:
        /*007c*/ 	.byte	0x01, 0x54
	.zero		2


	//----- nvinfo : EIATTR_SYSCALL_OFFSETS
	.align		4
        /*0080*/ 	.byte	0x04, 0x46
        /*0082*/ 	.short	(.L_33 - .L_32)


	//   ....[0]....
.L_32:
        /*0084*/ 	.word	0x00001390


	//----- nvinfo : EIATTR_MBARRIER_INSTR_OFFSETS
	.align		4
.L_33:
        /*0088*/ 	.byte	0x04, 0x39
        /*008a*/ 	.short	(.L_35 - .L_34)


	//   ....[0]....
.L_34:
        /*008c*/ 	.word	0x00000230
        /*0090*/ 	.word	0x000000ff
        /*0094*/ 	.word	0x00000000
        /*0098*/ 	.short	0x0100
        /*009a*/ 	.byte	0x08
	.zero		1


	//   ....[1]....
        /*009c*/ 	.word	0x00000240
        /*00a0*/ 	.word	0x000000ff
        /*00a4*/ 	.word	0x00000020
        /*00a8*/ 	.short	0x0100
        /*00aa*/ 	.byte	0x08
	.zero		1


	//   ....[2]....
        /*00ac*/ 	.word	0x00000250
        /*00b0*/ 	.word	0x000000ff
        /*00b4*/ 	.word	0x00000008
        /*00b8*/ 	.short	0x0100
        /*00ba*/ 	.byte	0x08
	.zero		1


	//   ....[3]....
        /*00bc*/ 	.word	0x00000260
        /*00c0*/ 	.word	0x000000ff
        /*00c4*/ 	.word	0x00000028
        /*00c8*/ 	.short	0x0100
        /*00ca*/ 	.byte	0x08
	.zero		1


	//   ....[4]....
        /*00cc*/ 	.word	0x00000270
        /*00d0*/ 	.word	0x000000ff
        /*00d4*/ 	.word	0x00000010
        /*00d8*/ 	.short	0x0100
        /*00da*/ 	.byte	0x08
	.zero		1


	//   ....[5]....
        /*00dc*/ 	.word	0x00000280
        /*00e0*/ 	.word	0x000000ff
        /*00e4*/ 	.word	0x00000030
        /*00e8*/ 	.short	0x0100
        /*00ea*/ 	.byte	0x08
	.zero		1


	//   ....[6]....
        /*00ec*/ 	.word	0x00000290
        /*00f0*/ 	.word	0x000000ff
        /*00f4*/ 	.word	0x00000018
        /*00f8*/ 	.short	0x0100
        /*00fa*/ 	.byte	0x08
	.zero		1


	//   ....[7]....
        /*00fc*/ 	.word	0x000002a0
        /*0100*/ 	.word	0x000000ff
        /*0104*/ 	.word	0x00000038
        /*0108*/ 	.short	0x0100
        /*010a*/ 	.byte	0x08
	.zero		1


	//   ....[8]....
        /*010c*/ 	.word	0x00000690
        /*0110*/ 	.word	0x000000ff
        /*0114*/ 	.word	0x00000050
        /*0118*/ 	.short	0x0100
        /*011a*/ 	.byte	0x06
	.zero		1


	//   ....[9]....
        /*011c*/ 	.word	0x00000720
        /*0120*/ 	.word	0x000000ff
        /*0124*/ 	.word	0x00000058
        /*0128*/ 	.short	0x0100
        /*012a*/ 	.byte	0x06
	.zero		1


	//   ....[10]....
        /*012c*/ 	.word	0x00001450
        /*0130*/ 	.word	0x00000003
        /*0134*/ 	.word	0x00000000
        /*0138*/ 	.short	0x010a
        /*013a*/ 	.byte	0x3f
	.zero		1


	//   ....[11]....
        /*013c*/ 	.word	0x00001490
        /*0140*/ 	.word	0x00000003
        /*0144*/ 	.word	0x00000000
        /*0148*/ 	.short	0x010a
        /*014a*/ 	.byte	0x3f
	.zero		1


	//   ....[12]....
        /*014c*/ 	.word	0x00001770
        /*0150*/ 	.word	0x00000005
        /*0154*/ 	.word	0x00000000
        /*0158*/ 	.short	0x010a
        /*015a*/ 	.byte	0x3f
	.zero		1


	//   ....[13]....
        /*015c*/ 	.word	0x000017b0
        /*0160*/ 	.word	0x00000005
        /*0164*/ 	.word	0x00000000
        /*0168*/ 	.short	0x010a
        /*016a*/ 	.byte	0x3f
	.zero		1


	//   ....[14]....
        /*016c*/ 	.word	0x00001920
        /*0170*/ 	.word	0x00000005
        /*0174*/ 	.word	0x00000000
        /*0178*/ 	.short	0x0101
        /*017a*/ 	.byte	0x3f
	.zero		1


	//   ....[15]....
        /*017c*/ 	.word	0x00001b00
        /*0180*/ 	.word	0x00000003
        /*0184*/ 	.word	0x00000000
        /*0188*/ 	.short	0x0101
        /*018a*/ 	.byte	0x3f
	.zero		1


	//   ....[16]....
        /*018c*/ 	.word	0x0000a8f0
        /*0190*/ 	.word	0x00000016
        /*0194*/ 	.word	0x00000020
        /*0198*/ 	.short	0x010a
        /*019a*/ 	.byte	0x3f
	.zero		1


	//   ....[17]....
        /*019c*/ 	.word	0x0000acc0
        /*01a0*/ 	.word	0x00000005
        /*01a4*/ 	.word	0x00000058
        /*01a8*/ 	.short	0x0101
        /*01aa*/ 	.byte	0x3f
	.zero		1


	//   ....[18]....
        /*01ac*/ 	.word	0x0000b3d0
        /*01b0*/ 	.word	0x00000007
        /*01b4*/ 	.word	0x00000000
        /*01b8*/ 	.short	0x010a
        /*01ba*/ 	.byte	0x3f
	.zero		1


	//   ....[19]....
        /*01bc*/ 	.word	0x0000b450
        /*01c0*/ 	.word	0x00000008
        /*01c4*/ 	.word	0x00000000
        /*01c8*/ 	.short	0x010a
        /*01ca*/ 	.byte	0x3f
	.zero		1


	//   ....[20]....
        /*01cc*/ 	.word	0x0000b4e0
        /*01d0*/ 	.word	0x0000000b
        /*01d4*/ 	.word	0x00000000
        /*01d8*/ 	.short	0x010a
        /*01da*/ 	.byte	0x3f
	.zero		1


	//   ....[21]....
        /*01dc*/ 	.word	0x0000b570
        /*01e0*/ 	.word	0x00000003
        /*01e4*/ 	.word	0x00000000
        /*01e8*/ 	.short	0x010a
        /*01ea*/ 	.byte	0x3f
	.zero		1


	//   ....[22]....
        /*01ec*/ 	.word	0x0000b5d0
        /*01f0*/ 	.word	0x00000003
        /*01f4*/ 	.word	0x00000000
        /*01f8*/ 	.short	0x010a
        /*01fa*/ 	.byte	0x3f
	.zero		1


	//   ....[23]....
        /*01fc*/ 	.word	0x0000b620
        /*0200*/ 	.word	0x00000005
        /*0204*/ 	.word	0x00000000
        /*0208*/ 	.short	0x010a
        /*020a*/ 	.byte	0x3f
	.zero		1


	//   ....[24]....
        /*020c*/ 	.word	0x0000b6f0
        /*0210*/ 	.word	0x00000016
        /*0214*/ 	.word	0x00000020
        /*0218*/ 	.short	0x010a
        /*021a*/ 	.byte	0x3f
	.zero		1


	//   ....[25]....
        /*021c*/ 	.word	0x0000b7c0
        /*0220*/ 	.word	0x00000007
        /*0224*/ 	.word	0x00000000
        /*0228*/ 	.short	0x010a
        /*022a*/ 	.byte	0x3f
	.zero		1


	//   ....[26]....
        /*022c*/ 	.word	0x0000b810
        /*0230*/ 	.word	0x00000008
        /*0234*/ 	.word	0x00000000
        /*0238*/ 	.short	0x010a
        /*023a*/ 	.byte	0x3f
	.zero		1


	//   ....[27]....
        /*023c*/ 	.word	0x0000b860
        /*0240*/ 	.word	0x0000000b
        /*0244*/ 	.word	0x00000000
        /*0248*/ 	.short	0x010a
        /*024a*/ 	.byte	0x3f
	.zero		1


	//----- nvinfo : EIATTR_NUM_MBARRIERS
	.align		4
.L_35:
        /*024c*/ 	.byte	0x03, 0x38
        /*024e*/ 	.short	0x000a


	//----- nvinfo : EIATTR_EXIT_INSTR_OFFSETS
	.align		4
        /*0250*/ 	.byte	0x04, 0x1c
        /*0252*/ 	.short	(.L_37 - .L_36)


	//   ....[0]....
.L_36:
        /*0254*/ 	.word	0x000008e0


	//   ....[1]....
        /*0258*/ 	.word	0x00001100


	//   ....[2]....
        /*025c*/ 	.word	0x0000a010


	//   ....[3]....
        /*0260*/ 	.word	0x0000a570


	//   ....[4]....
        /*0264*/ 	.word	0x0000b5c0


	//----- nvinfo : EIATTR_MAX_THREADS
	.align		4
.L_37:
        /*0268*/ 	.byte	0x04, 0x05
        /*026a*/ 	.short	(.L_39 - .L_38)
.L_38:
        /*026c*/ 	.word	0x00000180
        /*0270*/ 	.word	0x00000001
        /*0274*/ 	.word	0x00000001


	//----- nvinfo : EIATTR_CRS_STACK_SIZE
	.align		4
.L_39:
        /*0278*/ 	.byte	0x04, 0x1e
        /*027a*/ 	.short	(.L_41 - .L_40)
.L_40:
        /*027c*/ 	.word	0x00000000


	//----- nvinfo : EIATTR_CBANK_PARAM_SIZE
	.align		4
.L_41:
        /*0280*/ 	.byte	0x03, 0x19
        /*0282*/ 	.short	0x0470


	//----- nvinfo : EIATTR_PARAM_CBANK
	.align		4
        /*0284*/ 	.byte	0x04, 0x0a
        /*0286*/ 	.short	(.L_43 - .L_42)
	.align		4
.L_42:
        /*0288*/ 	.word	index@(.nv.constant0._ZN7cutlass13device_kernelINS_4gemm6kernel13GemmUniversalIN4cute5tupleIJiiiiEEENS1_10collective13CollectiveMmaINS1_34MainloopSm90TmaGmmaWarpSpecializedILi4ENS5_IJNS4_1CILi1EEENSA_ILi2EEESB_EEENS1_35KernelTmaWarpSpecializedCooperativeEEENS5_IJNSA_ILi128EEENSA_ILi256EEENSA_ILi32EEEEEENS_6half_tENS5_IJlSB_lEEESK_SL_NS4_8TiledMMAINS4_8MMA_AtomIJNS4_4SM904GMMA26MMA_64x256x16_F32F16F16_SSILNSP_5MajorE0ELSR_0ELNSP_7ScaleInE1ELSS_1EEEEEENS4_6LayoutINS5_IJSC_SB_SB_EEENS5_IJSB_NSA_ILi0EEESX_EEEEENS5_IJNS4_10UnderscoreES10_S10_EEEEENS4_23SM90_TMA_LOAD_MULTICASTENS4_14ComposedLayoutINS4_7SwizzleILi2ELi4ELi3EEENS4_18smem_ptr_flag_bitsILi16EEENSV_INS5_IJNSA_ILi8EEESI_EEENS5_IJSI_SB_EEEEEEEvNS4_8identityENS4_13SM90_TMA_LOADES1D_vS1E_EENS_8epilogue10collective6detail29Sm90TmaWarpSpecializedAdapterINS1I_15DefaultEpilogueISK_SL_SL_NS1H_6thread17LinearCombinationISK_Li1EffLNS1M_9ScaleType4KindE0ELNS_15FloatRoundStyleE2ESK_EENS1_15EpilogueDefaultEEEEEvvEEEEvNT_6ParamsE)
        /*028c*/ 	.short	0x0210
        /*028e*/ 	.short	0x0470


	//----- nvinfo : EIATTR_SW_WAR
	.align		4
.L_43:
        /*0290*/ 	.byte	0x04, 0x36
        /*0292*/ 	.short	(.L_45 - .L_44)
.L_44:
        /*0294*/ 	.word	0x00000008
.L_45:


//--------------------- .nv.callgraph             --------------------------
	.section	.nv.callgraph,"",@"SHT_CUDA_CALLGRAPH"
	.align	4
	.sectionentsize	8
	.align		4
        /*0000*/ 	.word	0x00000000
	.align		4
        /*0004*/ 	.word	0xffffffff
	.align		4
        /*0008*/ 	.word	index@(_ZN7cutlass13device_kernelINS_4gemm6kernel13GemmUniversalIN4cute5tupleIJiiiiEEENS1_10collective13CollectiveMmaINS1_34MainloopSm90TmaGmmaWarpSpecializedILi4ENS5_IJNS4_1CILi1EEENSA_ILi2EEESB_EEENS1_35KernelTmaWarpSpecializedCooperativeEEENS5_IJNSA_ILi128EEENSA_ILi256EEENSA_ILi32EEEEEENS_6half_tENS5_IJlSB_lEEESK_SL_NS4_8TiledMMAINS4_8MMA_AtomIJNS4_4SM904GMMA26MMA_64x256x16_F32F16F16_SSILNSP_5MajorE0ELSR_0ELNSP_7ScaleInE1ELSS_1EEEEEENS4_6LayoutINS5_IJSC_SB_SB_EEENS5_IJSB_NSA_ILi0EEESX_EEEEENS5_IJNS4_10UnderscoreES10_S10_EEEEENS4_23SM90_TMA_LOAD_MULTICASTENS4_14ComposedLayoutINS4_7SwizzleILi2ELi4ELi3EEENS4_18smem_ptr_flag_bitsILi16EEENSV_INS5_IJNSA_ILi8EEESI_EEENS5_IJSI_SB_EEEEEEEvNS4_8identityENS4_13SM90_TMA_LOADES1D_vS1E_EENS_8epilogue10collective6detail29Sm90TmaWarpSpecializedAdapterINS1I_15DefaultEpilogueISK_SL_SL_NS1H_6thread17LinearCombinationISK_Li1EffLNS1M_9ScaleType4KindE0ELNS_15FloatRoundStyleE2ESK_EENS1_15EpilogueDefaultEEEEEvvEEEEvNT_6ParamsE)
	.align		4
        /*000c*/ 	.word	index@(__assertfail)
	.align		4
        /*0010*/ 	.word	0x00000000
	.align		4
        /*0014*/ 	.word	0xfffffffe
	.align		4
        /*0018*/ 	.word	0x00000000
	.align		4
        /*001c*/ 	.word	0xfffffffd
	.align		4
        /*0020*/ 	.word	0x00000000
	.align		4
        /*0024*/ 	.word	0xfffffffc


//--------------------- .nv.constant4             --------------------------
	.section	.nv.constant4,"a",@progbits
	.align	8
	.align		8
.nv.constant4:
        /*0000*/ 	.dword	__assertfail
	.align		8
        /*0008*/ 	.dword	__unnamed_1
	.align		8
        /*0010*/ 	.dword	_ZN39_INTERNAL_e1970b16_4_k_cu_5f1c7324_31074cuda3std3__45__cpo5beginE
	.align		8
        /*0018*/ 	.dword	_ZN39_INTERNAL_e1970b16_4_k_cu_5f1c7324_31074cuda3std3__45__cpo3endE
	.align		8
        /*0020*/ 	.dword	_ZN39_INTERNAL_e1970b16_4_k_cu_5f1c7324_31074cuda3std3__45__cpo6cbeginE
	.align		8
        /*0028*/ 	.dword	_ZN39_INTERNAL_e1970b16_4_k_cu_5f1c7324_31074cuda3std3__45__cpo4cendE
	.align		8
        /*0030*/ 	.dword	_ZN39_INTERNAL_e1970b16_4_k_cu_5f1c7324_31074cuda3std3__441_GLOBAL__N__e1970b16_4_k_cu_5f1c7324_31076ignoreE
	.align		8
        /*0038*/ 	.dword	_ZN39_INTERNAL_e1970b16_4_k_cu_5f1c7324_31074cuda3std3__419piecewise_constructE
	.align		8
        /*0040*/ 	.dword	_ZN39_INTERNAL_e1970b16_4_k_cu_5f1c7324_31074cuda3std3__48in_placeE
	.align		8
        /*0048*/ 	.dword	_ZN39_INTERNAL_e1970b16_4_k_cu_5f1c7324_31074cuda3std6ranges3__45__cpo4swapE
	.align		8
        /*0050*/ 	.dword	_ZN39_INTERNAL_e1970b16_4_k_cu_5f1c7324_31074cuda3std6ranges3__45__cpo9iter_moveE
	.align		8
        /*0058*/ 	.dword	_ZN39_INTERNAL_e1970b16_4_k_cu_5f1c7324_31074cute7productE
	.align		8
        /*0060*/ 	.dword	_ZN39_INTERNAL_e1970b16_4_k_cu_5f1c7324_31074cute1_E
	.align		8
        /*0068*/ 	.dword	$str$22
	.align		8
        /*0070*/ 	.dword	$str$23


//--------------------- .text._ZN7cutlass13device_kernelINS_4gemm6kernel13GemmUniversalIN4cute5tupleIJiiiiEEENS1_10collective13CollectiveMmaINS1_34MainloopSm90TmaGmmaWarpSpecializedILi4ENS5_IJNS4_1CILi1EEENSA_ILi2EEESB_EEENS1_35KernelTmaWarpSpecializedCooperativeEEENS5_IJNSA_ILi128EEENSA_ILi256EEENSA_ILi32EEEEEENS_6half_tENS5_IJlSB_lEEESK_SL_NS4_8TiledMMAINS4_8MMA_AtomIJNS4_4SM904GMMA26MMA_64x256x16_F32F16F16_SSILNSP_5MajorE0ELSR_0ELNSP_7ScaleInE1ELSS_1EEEEEENS4_6LayoutINS5_IJSC_SB_SB_EEENS5_IJSB_NSA_ILi0EEESX_EEEEENS5_IJNS4_10UnderscoreES10_S10_EEEEENS4_23SM90_TMA_LOAD_MULTICASTENS4_14ComposedLayoutINS4_7SwizzleILi2ELi4ELi3EEENS4_18smem_ptr_flag_bitsILi16EEENSV_INS5_IJNSA_ILi8EEESI_EEENS5_IJSI_SB_EEEEEEEvNS4_8identityENS4_13SM90_TMA_LOADES1D_vS1E_EENS_8epilogue10collective6detail29Sm90TmaWarpSpecializedAdapterINS1I_15DefaultEpilogueISK_SL_SL_NS1H_6thread17LinearCombinationISK_Li1EffLNS1M_9ScaleType4KindE0ELNS_15FloatRoundStyleE2ESK_EENS1_15EpilogueDefaultEEEEEvvEEEEvNT_6ParamsE --------------------------
	.section	.text._ZN7cutlass13device_kernelINS_4gemm6kernel13GemmUniversalIN4cute5tupleIJiiiiEEENS1_10collective13CollectiveMmaINS1_34MainloopSm90TmaGmmaWarpSpecializedILi4ENS5_IJNS4_1CILi1EEENSA_ILi2EEESB_EEENS1_35KernelTmaWarpSpecializedCooperativeEEENS5_IJNSA_ILi128EEENSA_ILi256EEENSA_ILi32EEEEEENS_6half_tENS5_IJlSB_lEEESK_SL_NS4_8TiledMMAINS4_8MMA_AtomIJNS4_4SM904GMMA26MMA_64x256x16_F32F16F16_SSILNSP_5MajorE0ELSR_0ELNSP_7ScaleInE1ELSS_1EEEEEENS4_6LayoutINS5_IJSC_SB_SB_EEENS5_IJSB_NSA_ILi0EEESX_EEEEENS5_IJNS4_10UnderscoreES10_S10_EEEEENS4_23SM90_TMA_LOAD_MULTICASTENS4_14ComposedLayoutINS4_7SwizzleILi2ELi4ELi3EEENS4_18smem_ptr_flag_bitsILi16EEENSV_INS5_IJNSA_ILi8EEESI_EEENS5_IJSI_SB_EEEEEEEvNS4_8identityENS4_13SM90_TMA_LOADES1D_vS1E_EENS_8epilogue10collective6detail29Sm90TmaWarpSpecializedAdapterINS1I_15DefaultEpilogueISK_SL_SL_NS1H_6thread17LinearCombinationISK_Li1EffLNS1M_9ScaleType4KindE0ELNS_15FloatRoundStyleE2ESK_EENS1_15EpilogueDefaultEEEEEvvEEEEvNT_6ParamsE,"ax",@progbits
	.align	128
.text._ZN7cutlass13device_kernelINS_4gemm6kernel13GemmUniversalIN4cute5tupleIJiiiiEEENS1_10collective13CollectiveMmaINS1_34MainloopSm90TmaGmmaWarpSpecializedILi4ENS5_IJNS4_1CILi1EEENSA_ILi2EEESB_EEENS1_35KernelTmaWarpSpecializedCooperativeEEENS5_IJNSA_ILi128EEENSA_ILi256EEENSA_ILi32EEEEEENS_6half_tENS5_IJlSB_lEEESK_SL_NS4_8TiledMMAINS4_8MMA_AtomIJNS4_4SM904GMMA26MMA_64x256x16_F32F16F16_SSILNSP_5MajorE0ELSR_0ELNSP_7ScaleInE1ELSS_1EEEEEENS4_6LayoutINS5_IJSC_SB_SB_EEENS5_IJSB_NSA_ILi0EEESX_EEEEENS5_IJNS4_10UnderscoreES10_S10_EEEEENS4_23SM90_TMA_LOAD_MULTICASTENS4_14ComposedLayoutINS4_7SwizzleILi2ELi4ELi3EEENS4_18smem_ptr_flag_bitsILi16EEENSV_INS5_IJNSA_ILi8EEESI_EEENS5_IJSI_SB_EEEEEEEvNS4_8identityENS4_13SM90_TMA_LOADES1D_vS1E_EENS_8epilogue10collective6detail29Sm90TmaWarpSpecializedAdapterINS1I_15DefaultEpilogueISK_SL_SL_NS1H_6thread17LinearCombinationISK_Li1EffLNS1M_9ScaleType4KindE0ELNS_15FloatRoundStyleE2ESK_EENS1_15EpilogueDefaultEEEEEvvEEEEvNT_6ParamsE:
        .type           _ZN7cutlass13device_kernelINS_4gemm6kernel13GemmUniversalIN4cute5tupleIJiiiiEEENS1_10collective13CollectiveMmaINS1_34MainloopSm90TmaGmmaWarpSpecializedILi4ENS5_IJNS4_1CILi1EEENSA_ILi2EEESB_EEENS1_35KernelTmaWarpSpecializedCooperativeEEENS5_IJNSA_ILi128EEENSA_ILi256EEENSA_ILi32EEEEEENS_6half_tENS5_IJlSB_lEEESK_SL_NS4_8TiledMMAINS4_8MMA_AtomIJNS4_4SM904GMMA26MMA_64x256x16_F32F16F16_SSILNSP_5MajorE0ELSR_0ELNSP_7ScaleInE1ELSS_1EEEEEENS4_6LayoutINS5_IJSC_SB_SB_EEENS5_IJSB_NSA_ILi0EEESX_EEEEENS5_IJNS4_10UnderscoreES10_S10_EEEEENS4_23SM90_TMA_LOAD_MULTICASTENS4_14ComposedLayoutINS4_7SwizzleILi2ELi4ELi3EEENS4_18smem_ptr_flag_bitsILi16EEENSV_INS5_IJNSA_ILi8EEESI_EEENS5_IJSI_SB_EEEEEEEvNS4_8identityENS4_13SM90_TMA_LOADES1D_vS1E_EENS_8epilogue10collective6detail29Sm90TmaWarpSpecializedAdapterINS1I_15DefaultEpilogueISK_SL_SL_NS1H_6thread17LinearCombinationISK_Li1EffLNS1M_9ScaleType4KindE0ELNS_15FloatRoundStyleE2ESK_EENS1_15EpilogueDefaultEEEEEvvEEEEvNT_6ParamsE,@function
        .size           _ZN7cutlass13device_kernelINS_4gemm6kernel13GemmUniversalIN4cute5tupleIJiiiiEEENS1_10collective13CollectiveMmaINS1_34MainloopSm90TmaGmmaWarpSpecializedILi4ENS5_IJNS4_1CILi1EEENSA_ILi2EEESB_EEENS1_35KernelTmaWarpSpecializedCooperativeEEENS5_IJNSA_ILi128EEENSA_ILi256EEENSA_ILi32EEEEEENS_6half_tENS5_IJlSB_lEEESK_SL_NS4_8TiledMMAINS4_8MMA_AtomIJNS4_4SM904GMMA26MMA_64x256x16_F32F16F16_SSILNSP_5MajorE0ELSR_0ELNSP_7ScaleInE1ELSS_1EEEEEENS4_6LayoutINS5_IJSC_SB_SB_EEENS5_IJSB_NSA_ILi0EEESX_EEEEENS5_IJNS4_10UnderscoreES10_S10_EEEEENS4_23SM90_TMA_LOAD_MULTICASTENS4_14ComposedLayoutINS4_7SwizzleILi2ELi4ELi3EEENS4_18smem_ptr_flag_bitsILi16EEENSV_INS5_IJNSA_ILi8EEESI_EEENS5_IJSI_SB_EEEEEEEvNS4_8identityENS4_13SM90_TMA_LOADES1D_vS1E_EENS_8epilogue10collective6detail29Sm90TmaWarpSpecializedAdapterINS1I_15DefaultEpilogueISK_SL_SL_NS1H_6thread17LinearCombinationISK_Li1EffLNS1M_9ScaleType4KindE0ELNS_15FloatRoundStyleE2ESK_EENS1_15EpilogueDefaultEEEEEvvEEEEvNT_6ParamsE,(.L_x_325 - _ZN7cutlass13device_kernelINS_4gemm6kernel13GemmUniversalIN4cute5tupleIJiiiiEEENS1_10collective13CollectiveMmaINS1_34MainloopSm90TmaGmmaWarpSpecializedILi4ENS5_IJNS4_1CILi1EEENSA_ILi2EEESB_EEENS1_35KernelTmaWarpSpecializedCooperativeEEENS5_IJNSA_ILi128EEENSA_ILi256EEENSA_ILi32EEEEEENS_6half_tENS5_IJlSB_lEEESK_SL_NS4_8TiledMMAINS4_8MMA_AtomIJNS4_4SM904GMMA26MMA_64x256x16_F32F16F16_SSILNSP_5MajorE0ELSR_0ELNSP_7ScaleInE1ELSS_1EEEEEENS4_6LayoutINS5_IJSC_SB_SB_EEENS5_IJSB_NSA_ILi0EEESX_EEEEENS5_IJNS4_10UnderscoreES10_S10_EEEEENS4_23SM90_TMA_LOAD_MULTICASTENS4_14ComposedLayoutINS4_7SwizzleILi2ELi4ELi3EEENS4_18smem_ptr_flag_bitsILi16EEENSV_INS5_IJNSA_ILi8EEESI_EEENS5_IJSI_SB_EEEEEEEvNS4_8identityENS4_13SM90_TMA_LOADES1D_vS1E_EENS_8epilogue10collective6detail29Sm90TmaWarpSpecializedAdapterINS1I_15DefaultEpilogueISK_SL_SL_NS1H_6thread17LinearCombinationISK_Li1EffLNS1M_9ScaleType4KindE0ELNS_15FloatRoundStyleE2ESK_EENS1_15EpilogueDefaultEEEEEvvEEEEvNT_6ParamsE)
        .other          _ZN7cutlass13device_kernelINS_4gemm6kernel13GemmUniversalIN4cute5tupleIJiiiiEEENS1_10collective13CollectiveMmaINS1_34MainloopSm90TmaGmmaWarpSpecializedILi4ENS5_IJNS4_1CILi1EEENSA_ILi2EEESB_EEENS1_35KernelTmaWarpSpecializedCooperativeEEENS5_IJNSA_ILi128EEENSA_ILi256EEENSA_ILi32EEEEEENS_6half_tENS5_IJlSB_lEEESK_SL_NS4_8TiledMMAINS4_8MMA_AtomIJNS4_4SM904GMMA26MMA_64x256x16_F32F16F16_SSILNSP_5MajorE0ELSR_0ELNSP_7ScaleInE1ELSS_1EEEEEENS4_6LayoutINS5_IJSC_SB_SB_EEENS5_IJSB_NSA_ILi0EEESX_EEEEENS5_IJNS4_10UnderscoreES10_S10_EEEEENS4_23SM90_TMA_LOAD_MULTICASTENS4_14ComposedLayoutINS4_7SwizzleILi2ELi4ELi3EEENS4_18smem_ptr_flag_bitsILi16EEENSV_INS5_IJNSA_ILi8EEESI_EEENS5_IJSI_SB_EEEEEEEvNS4_8identityENS4_13SM90_TMA_LOADES1D_vS1E_EENS_8epilogue10collective6detail29Sm90TmaWarpSpecializedAdapterINS1I_15DefaultEpilogueISK_SL_SL_NS1H_6thread17LinearCombinationISK_Li1EffLNS1M_9ScaleType4KindE0ELNS_15FloatRoundStyleE2ESK_EENS1_15EpilogueDefaultEEEEEvvEEEEvNT_6ParamsE,@"STO_CUDA_ENTRY STV_DEFAULT"
_ZN7cutlass13device_kernelINS_4gemm6kernel13GemmUniversalIN4cute5tupleIJiiiiEEENS1_10collective13CollectiveMmaINS1_34MainloopSm90TmaGmmaWarpSpecializedILi4ENS5_IJNS4_1CILi1EEENSA_ILi2EEESB_EEENS1_35KernelTmaWarpSpecializedCooperativeEEENS5_IJNSA_ILi128EEENSA_ILi256EEENSA_ILi32EEEEEENS_6half_tENS5_IJlSB_lEEESK_SL_NS4_8TiledMMAINS4_8MMA_AtomIJNS4_4SM904GMMA26MMA_64x256x16_F32F16F16_SSILNSP_5MajorE0ELSR_0ELNSP_7ScaleInE1ELSS_1EEEEEENS4_6LayoutINS5_IJSC_SB_SB_EEENS5_IJSB_NSA_ILi0EEESX_EEEEENS5_IJNS4_10UnderscoreES10_S10_EEEEENS4_23SM90_TMA_LOAD_MULTICASTENS4_14ComposedLayoutINS4_7SwizzleILi2ELi4ELi3EEENS4_18smem_ptr_flag_bitsILi16EEENSV_INS5_IJNSA_ILi8EEESI_EEENS5_IJSI_SB_EEEEEEEvNS4_8identityENS4_13SM90_TMA_LOADES1D_vS1E_EENS_8epilogue10collective6detail29Sm90TmaWarpSpecializedAdapterINS1I_15DefaultEpilogueISK_SL_SL_NS1H_6thread17LinearCombinationISK_Li1EffLNS1M_9ScaleType4KindE0ELNS_15FloatRoundStyleE2ESK_EENS1_15EpilogueDefaultEEEEEvvEEEEvNT_6ParamsE:
[----:B------:R-:W0:Y:S01]  /*0000*/  LDC R1, c[0x0][0x28] ;  /* 0x00000a00ff017b82 */ /* 0x000e220000000800 */
[----:B------:R-:W1:Y:S01]  /*0010*/  S2R R18, SR_TID.X ;  /* 0x0000000000127919 */ /* 0x000e620000002100 */
[----:B------:R-:W-:Y:S01]  /*0020*/  ELECT P0, URZ, PT ;  /* 0x00000000003f782f */ /* 0x000fe20003800000 */
[----:B------:R-:W-:Y:S01]  /*0030*/  BSSY B0, `(.L_x_0) ;  /* 0x000000f000007945 */ /* 0x000fe20003800000 */
[--C-:B-1----:R-:W-:Y:S02]  /*0040*/  SHF.R.U32.HI R0, RZ, 0x5, R18.reuse ;  /* 0x00000005ff007819 */ /* 0x102fe40000011612 */
[----:B------:R-:W-:-:S03]  /*0050*/  SHF.R.U32.HI R3, RZ, 0x7, R18 ;  /* 0x00000007ff037819 */ /* 0x000fc60000011612 */
[----:B------:R-:W1:Y:S04]  /*0060*/  SHFL.IDX PT, R2, R0, RZ, 0x1f ;  /* 0x00001fff00027589 */ /* 0x000e6800000e0000 */
[----:B------:R2:W3:Y:S01]  /*0070*/  SHFL.IDX PT, R5, R3, RZ, 0x1f ;  /* 0x00001fff03057589 */ /* 0x0004e200000e0000 */
[----:B-1----:R-:W-:-:S13]  /*0080*/  ISETP.NE.OR P0, PT, R2, RZ, !P0 ;  /* 0x000000ff0200720c */ /* 0x002fda0004705670 */
[----:B0-23--:R-:W-:Y:S05]  /*0090*/  @P0 BRA `(.L_x_1) ;  /* 0x0000000000200947 */ /* 0x00dfea0003800000 */
[----:B------:R-:W-:Y:S02]  /*00a0*/  ULDC.64 UR4, c[0x0][0x198] ;  /* 0x0000660000047ab9 */ /* 0x000fe40000000a00 */
[----:B------:R-:W-:Y:S02]  /*00b0*/  UIADD3 UR6, UP0, UR4, 0xf0, URZ ;  /* 0x000000f004067890 */ /* 0x000fe4000ff1e03f */
[----:B------:R-:W-:Y:S02]  /*00c0*/  UIADD3 UR4, UP1, UR4, 0x1f0, URZ ;  /* 0x000001f004047890 */ /* 0x000fe4000ff3e03f */
[----:B------:R-:W-:Y:S02]  /*00d0*/  UIADD3.X UR7, URZ, UR5, URZ, UP0, !UPT ;  /* 0x000000053f077290 */ /* 0x000fe400087fe43f */
[----:B------:R-:W-:-:S07]  /*00e0*/  UIADD3.X UR5, URZ, UR5, URZ, UP1, !UPT ;  /* 0x000000053f057290 */ /* 0x000fce0008ffe43f */
[----:B------:R0:W-:Y:S02]  /*00f0*/  UTMACCTL.PF [UR6] ;  /* 0x00000000060079b9 */ /* 0x0001e40008040000 */
[----:B------:R0:W-:Y:S02]  /*0100*/  UTMACCTL.PF [UR4] ;  /* 0x00000000040079b9 */ /* 0x0001e40008040000 */
[----:B0-----:R-:W-:Y:S01]  /*0110*/  NOP ;  /* 0x0000000000007918 */ /* 0x001fe20000000000 */
.L_x_1:
[----:B------:R-:W-:Y:S05]  /*0120*/  BSYNC B0 ;  /* 0x0000000000007941 */ /* 0x000fea0003800000 */
.L_x_0:
[----:B------:R-:W0:Y:S02]  /*0130*/  SHFL.IDX PT, R3, R0, RZ, 0x1f ;  /* 0x00001fff00037589 */ /* 0x000e2400000e0000 */
[----:B0-----:R-:W-:-:S13]  /*0140*/  ISETP.NE.AND P0, PT, R3, RZ, PT ;  /* 0x000000ff0300720c */ /* 0x001fda0003f05270 */
[----:B------:R-:W-:Y:S05]  /*0150*/  @P0 BRA `(.L_x_2) ;  /* 0x0000000000580947 */ /* 0x000fea0003800000 */
[----:B------:R-:W0:Y:S01]  /*0160*/  S2UR UR8, SR_CgaCtaId ;  /* 0x00000000000879c3 */ /* 0x000e220000008800 */
[----:B------:R-:W-:Y:S01]  /*0170*/  UMOV UR4, 0x400 ;  /* 0x0000040000047882 */ /* 0x000fe20000000000 */
[----:B------:R-:W-:Y:S01]  /*0180*/  UMOV UR5, 0x1 ;  /* 0x0000000100057882 */ /* 0x000fe20000000000 */
[----:B------:R-:W-:Y:S01]  /*0190*/  UMOV UR6, 0x4 ;  /* 0x0000000400067882 */ /* 0x000fe20000000000 */
[----:B------:R-:W-:Y:S01]  /*01a0*/  ELECT P0, URZ, PT ;  /* 0x00000000003f782f */ /* 0x000fe20003800000 */
[----:B------:R-:W-:-:S04]  /*01b0*/  UIADD3 UR6, -UR6, 0x100000, URZ ;  /* 0x0010000006067890 */ /* 0x000fc8000fffe13f */
[----:B------:R-:W-:Y:S02]  /*01c0*/  USHF.L.U32 UR7, UR6, 0xb, URZ ;  /* 0x0000000b06077899 */ /* 0x000fe4000800063f */
[----:B------:R-:W-:Y:S02]  /*01d0*/  USHF.L.U32 UR6, UR6, 0x1, URZ ;  /* 0x0000000106067899 */ /* 0x000fe4000800063f */
[----:B0-----:R-:W-:Y:S02]  /*01e0*/  ULEA UR8, UR8, UR4, 0x18 ;  /* 0x0000000408087291 */ /* 0x001fe4000f8ec03f */
[----:B------:R-:W-:-:S04]  /*01f0*/  UIADD3 UR4, -UR5, 0x100000, URZ ;  /* 0x0010000005047890 */ /* 0x000fc8000fffe13f */
[----:B------:R-:W-:Y:S02]  /*0200*/  USHF.L.U32 UR5, UR4, 0xb, URZ ;  /* 0x0000000b04057899 */ /* 0x000fe4000800063f */
[----:B------:R-:W-:Y:S01]  /*0210*/  USHF.L.U32 UR4, UR4, 0x1, URZ ;  /* 0x0000000104047899 */ /* 0x000fe2000800063f */
[----:B------:R-:W0:Y:S11]  /*0220*/  FENCE.VIEW.ASYNC.S ;  /* 0x00000000000073c6 */ /* 0x000e360000000000 */
[----:B0-----:R0:W1:Y:S01]  /*0230*/  SYNCS.EXCH.64 URZ, [UR8], UR4 ;  /* 0x00000004083f75b2 */ /* 0x0010620008000100 */
[----:B------:R0:W2:Y:S01]  /*0240*/  SYNCS.EXCH.64 URZ, [UR8+0x20], UR6 ;  /* 0x00002006083f75b2 */ /* 0x0000a20008000100 */
[----:B------:R0:W3:Y:S01]  /*0250*/  SYNCS.EXCH.64 URZ, [UR8+0x8], UR4 ;  /* 0x00000804083f75b2 */ /* 0x0000e20008000100 */
[----:B------:R0:W4:Y:S01]  /*0260*/  SYNCS.EXCH.64 URZ, [UR8+0x28], UR6 ;  /* 0x00002806083f75b2 */ /* 0x0001220008000100 */
[----:B------:R0:W0:Y:S01]  /*0270*/  SYNCS.EXCH.64 URZ, [UR8+0x10], UR4 ;  /* 0x00001004083f75b2 */ /* 0x0000220008000100 */
[----:B------:R0:W0:Y:S01]  /*0280*/  SYNCS.EXCH.64 URZ, [UR8+0x30], UR6 ;  /* 0x00003006083f75b2 */ /* 0x0000220008000100 */
[----:B------:R0:W0:Y:S01]  /*0290*/  SYNCS.EXCH.64 URZ, [UR8+0x18], UR4 ;  /* 0x00001804083f75b2 */ /* 0x0000220008000100 */
[----:B------:R0:W0:Y:S01]  /*02a0*/  SYNCS.EXCH.64 URZ, [UR8+0x38], UR6 ;  /* 0x00003806083f75b2 */ /* 0x0000220008000100 */
[----:B------:R-:W-:Y:S01]  /*02b0*/  NOP ;  /* 0x0000000000007918 */ /* 0x000fe20000000000 */
.L_x_2:
[----:B------:R-:W-:Y:S01]  /*02c0*/  SHF.R.S32.HI R7, RZ, 0x1f, R18 ;  /* 0x0000001fff077819 */ /* 0x000fe20000011412 */
[----:B------:R-:W5:Y:S01]  /*02d0*/  SHFL.IDX PT, R0, R0, RZ, 0x1f ;  /* 0x00001fff00007589 */ /* 0x000f6200000e0000 */
[----:B0-----:R-:W0:Y:S01]  /*02e0*/  S2UR UR8, SR_CTAID.X ;  /* 0x00000000000879c3 */ /* 0x001e220000002500 */
[----:B------:R-:W-:Y:S02]  /*02f0*/  ELECT P0, URZ, PT ;  /* 0x00000000003f782f */ /* 0x000fe40003800000 */
[----:B------:R-:W-:Y:S01]  /*0300*/  LEA.HI R7, R7, R18, RZ, 0x7 ;  /* 0x0000001207077211 */ /* 0x000fe200078f38ff */
[----:B------:R-:W1:Y:S01]  /*0310*/  S2R R4, SR_CTAID.Y ;  /* 0x0000000000047919 */ /* 0x000e620000002600 */
[----:B------:R-:W-:Y:S01]  /*0320*/  ULDC UR4, c[0x0][0x154] ;  /* 0x0000550000047ab9 */ /* 0x000fe20000000800 */
[----:B------:R-:W-:Y:S01]  /*0330*/  NOP ;  /* 0x0000000000007918 */ /* 0x000fe20000000000 */
[----:B------:R-:W-:Y:S01]  /*0340*/  LOP3.LUT R7, R7, 0xffffff80, RZ, 0xc0, !PT ;  /* 0xffffff8007077812 */ /* 0x000fe200078ec0ff */
[----:B------:R-:W-:Y:S01]  /*0350*/  NOP ;  /* 0x0000000000007918 */ /* 0x000fe20000000000 */
[----:B------:R-:W2:Y:S03]  /*0360*/  LDC R12, c[0x0][0x140] ;  /* 0x00005000ff0c7b82 */ /* 0x000ea60000000800 */
[----:B------:R-:W-:-:S05]  /*0370*/  IMAD.IADD R7, R18, 0x1, -R7 ;  /* 0x0000000112077824 */ /* 0x000fca00078e0a07 */
[----:B------:R-:W-:Y:S02]  /*0380*/  SHF.R.S32.HI R6, RZ, 0x1f, R7 ;  /* 0x0000001fff067819 */ /* 0x000fe40000011407 */
[----:B------:R-:W-:Y:S02]  /*0390*/  LOP3.LUT P2, RZ, R7, 0x7, RZ, 0xc0, !PT ;  /* 0x0000000707ff7812 */ /* 0x000fe4000784c0ff */
[----:B------:R-:W-:Y:S02]  /*03a0*/  LEA.HI R6, R6, R7, RZ, 0x3 ;  /* 0x0000000706067211 */ /* 0x000fe400078f18ff */
[----:B-----5:R-:W-:Y:S02]  /*03b0*/  ISETP.NE.OR P0, PT, R0, RZ, !P0 ;  /* 0x000000ff0000720c */ /* 0x020fe40004705670 */
[--C-:B------:R-:W-:Y:S02]  /*03c0*/  SHF.R.S32.HI R0, RZ, 0x3, R6.reuse ;  /* 0x00000003ff007819 */ /* 0x100fe40000011406 */
[----:B------:R-:W-:-:S02]  /*03d0*/  SHF.R.S32.HI R9, RZ, 0x1f, R6 ;  /* 0x0000001fff097819 */ /* 0x000fc40000011406 */
[----:B------:R-:W-:Y:S02]  /*03e0*/  SHF.R.S32.HI R6, RZ, 0x1f, R3 ;  /* 0x0000001fff067819 */ /* 0x000fe40000011403 */
[----:B------:R-:W-:Y:S02]  /*03f0*/  LEA.HI R9, R9, R0, RZ, 0x2 ;  /* 0x0000000009097211 */ /* 0x000fe400078f10ff */
[----:B------:R-:W-:Y:S02]  /*0400*/  LEA.HI R6, R6, R3, RZ, 0x2 ;  /* 0x0000000306067211 */ /* 0x000fe400078f10ff */
[----:B-1----:R-:W-:Y:S01]  /*0410*/  I2FP.F32.U32 R8, R4 ;  /* 0x0000000400087245 */ /* 0x002fe20000201000 */
[----:B------:R-:W-:Y:S01]  /*0420*/  VOTEU.ALL UP0, P0 ;  /* 0x00000000003f7886 */ /* 0x000fe20000000000 */
[----:B------:R-:W-:Y:S01]  /*0430*/  LOP3.LUT R6, R6, 0x3ffffffc, RZ, 0xc0, !PT ;  /* 0x3ffffffc06067812 */ /* 0x000fe200078ec0ff */
[----:B------:R-:W-:Y:S01]  /*0440*/  VOTEU.ALL UP1, P0 ;  /* 0x00000000003f7886 */ /* 0x000fe20000020000 */
[----:B------:R-:W-:Y:S01]  /*0450*/  LOP3.LUT R9, R9, 0xfffffffc, RZ, 0xc0, !PT ;  /* 0xfffffffc09097812 */ /* 0x000fe200078ec0ff */
[----:B------:R-:W-:Y:S01]  /*0460*/  FMUL R10, R8, UR4 ;  /* 0x00000004080a7c20 */ /* 0x000fe20008400000 */
[----:B------:R-:W1:Y:S01]  /*0470*/  @!UP0 S2UR UR7, SR_CgaCtaId ;  /* 0x00000000000789c3 */ /* 0x000e620000008800 */
[----:B------:R-:W-:Y:S01]  /*0480*/  IMAD.IADD R11, R3, 0x1, -R6 ;  /* 0x00000001030b7824 */ /* 0x000fe200078e0a06 */
[----:B0-----:R-:W-:Y:S01]  /*0490*/  I2FP.F32.U32 R6, UR8 ;  /* 0x0000000800067c45 */ /* 0x001fe20008201000 */
[----:B------:R-:W-:Y:S01]  /*04a0*/  IMAD.IADD R0, R0, 0x1, -R9 ;  /* 0x0000000100007824 */ /* 0x000fe200078e0a09 */
[----:B------:R-:W-:Y:S01]  /*04b0*/  ULDC UR4, c[0x0][0x150] ;  /* 0x0000540000047ab9 */ /* 0x000fe20000000800 */
[----:B------:R-:W0:Y:S01]  /*04c0*/  F2I.U32.TRUNC.NTZ R10, R10 ;  /* 0x0000000a000a7305 */ /* 0x000e22000020f000 */
[----:B------:R-:W-:Y:S01]  /*04d0*/  SHF.R.S32.HI R3, RZ, 0x1f, R2 ;  /* 0x0000001fff037819 */ /* 0x000fe20000011402 */
[----:B------:R-:W-:Y:S01]  /*04e0*/  FMUL R6, R6, UR4 ;  /* 0x0000000406067c20 */ /* 0x000fe20008400000 */
[----:B------:R-:W5:Y:S01]  /*04f0*/  LDC R9, c[0x0][0x148] ;  /* 0x00005200ff097b82 */ /* 0x000f620000000800 */
[----:B------:R-:W-:Y:S01]  /*0500*/  IMAD R11, R11, 0x4, R0 ;  /* 0x000000040b0b7824 */ /* 0x000fe200078e0200 */
[----:B------:R-:W-:Y:S01]  /*0510*/  LEA.HI R3, R3, R2, RZ, 0x2 ;  /* 0x0000000203037211 */ /* 0x000fe200078f10ff */
[----:B------:R-:W-:Y:S01]  /*0520*/  UMOV UR4, 0x20 ;  /* 0x0000002000047882 */ /* 0x000fe20000000000 */
[----:B------:R-:W-:Y:S01]  /*0530*/  @!UP0 UMOV UR6, 0x400 ;  /* 0x0000040000068882 */ /* 0x000fe20000000000 */
[----:B------:R-:W3:Y:S01]  /*0540*/  F2I.U32.TRUNC.NTZ R6, R6 ;  /* 0x0000000600067305 */ /* 0x000ee2000020f000 */
[----:B------:R-:W-:Y:S01]  /*0550*/  LOP3.LUT R3, R3, 0xfffffffc, RZ, 0xc0, !PT ;  /* 0xfffffffc03037812 */ /* 0x000fe200078ec0ff */
[----:B------:R-:W-:Y:S01]  /*0560*/  IMAD.SHL.U32 R22, R11, 0x4, RZ ;  /* 0x000000040b167824 */ /* 0x000fe200078e00ff */
[----:B------:R-:W4:Y:S01]  /*0570*/  LDC R8, c[0x0][0x144] ;  /* 0x00005100ff087b82 */ /* 0x000f220000000800 */
[----:B------:R-:W-:-:S04]  /*0580*/  @!UP0 UIADD3 UR4, -UR4, 0x100000, URZ ;  /* 0x0010000004048890 */ /* 0x000fc8000fffe13f */
[----:B------:R-:W-:Y:S02]  /*0590*/  @!UP0 USHF.L.U32 UR5, UR4, 0xb, URZ ;  /* 0x0000000b04058899 */ /* 0x000fe4000800063f */
[----:B------:R-:W-:Y:S01]  /*05a0*/  @!UP0 USHF.L.U32 UR4, UR4, 0x1, URZ ;  /* 0x0000000104048899 */ /* 0x000fe2000800063f */
[----:B--2---:R-:W-:Y:S01]  /*05b0*/  ISETP.EQ.U32.AND P3, PT, R12, 0x1, PT ;  /* 0x000000010c00780c */ /* 0x004fe20003f62070 */
[----:B------:R-:W-:Y:S01]  /*05c0*/  IMAD.IADD R0, R2, 0x1, -R3 ;  /* 0x0000000102007824 */ /* 0x000fe200078e0a03 */
[----:B------:R-:W-:Y:S01]  /*05d0*/  LOP3.LUT R22, R11, 0xc, R22, 0x78, !PT ;  /* 0x0000000c0b167812 */ /* 0x000fe200078e7816 */
[----:B0-----:R-:W-:Y:S01]  /*05e0*/  IMAD.MOV R14, RZ, RZ, -R10 ;  /* 0x000000ffff0e7224 */ /* 0x001fe200078e0a0a */
[----:B-1----:R-:W-:Y:S02]  /*05f0*/  @!UP0 ULEA UR6, UR7, UR6, 0x18 ;  /* 0x0000000607068291 */ /* 0x002fe4000f8ec03f */
[----:B------:R-:W-:Y:S01]  /*0600*/  ISETP.NE.AND P1, PT, R0, 0x3, PT ;  /* 0x000000030000780c */ /* 0x000fe20003f25270 */
[----:B------:R-:W-:Y:S01]  /*0610*/  VOTEU.ALL UP0, P0 ;  /* 0x00000000003f7886 */ /* 0x000fe20000000000 */
[----:B------:R-:W-:Y:S01]  /*0620*/  ISETP.LT.U32.AND P0, PT, R22, 0x2, !P2 ;  /* 0x000000021600780c */ /* 0x000fe20005701070 */
[----:B---3--:R-:W-:Y:S01]  /*0630*/  IMAD.MOV R3, RZ, RZ, -R6 ;  /* 0x000000ffff037224 */ /* 0x008fe200078e0a06 */
[----:B------:R-:W-:-:S02]  /*0640*/  ISETP.EQ.OR P1, PT, R0, RZ, !P1 ;  /* 0x000000ff0000720c */ /* 0x000fc40004f22670 */
[----:B------:R-:W-:Y:S01]  /*0650*/  ISETP.NE.AND P2, PT, R5, RZ, PT ;  /* 0x000000ff0500720c */ /* 0x000fe20003f45270 */
[----:B-----5:R-:W-:Y:S01]  /*0660*/  IMAD R7, R9, R14, R4 ;  /* 0x0000000e09077224 */ /* 0x020fe200078e0204 */
[----:B------:R-:W-:Y:S01]  /*0670*/  ISETP.EQ.AND P1, PT, R5, RZ, P1 ;  /* 0x000000ff0500720c */ /* 0x000fe20000f22270 */
[----:B------:R-:W0:Y:S02]  /*0680*/  FENCE.VIEW.ASYNC.S ;  /* 0x00000000000073c6 */ /* 0x000e240000000000 */
[----:B0-----:R0:W1:Y:S01]  /*0690*/  @!UP0 SYNCS.EXCH.64 URZ, [UR6+0x50], UR4 ;  /* 0x00005004063f85b2 */ /* 0x0010620008000100 */
[----:B------:R-:W-:Y:S02]  /*06a0*/  ISETP.NE.AND P4, PT, R7, R22, PT ;  /* 0x000000160700720c */ /* 0x000fe40003f85270 */
[----:B------:R-:W-:Y:S01]  /*06b0*/  SEL R19, RZ, 0x1, !P1 ;  /* 0x00000001ff137807 */ /* 0x000fe20004800000 */
[----:B----4-:R-:W-:Y:S02]  /*06c0*/  IMAD R3, R8, R3, UR8 ;  /* 0x0000000808037e24 */ /* 0x010fe4000f8e0203 */
[----:B------:R-:W-:-:S03]  /*06d0*/  VIADD R8, R5, 0xffffffff ;  /* 0xffffffff05087836 */ /* 0x000fc60000000000 */
[----:B------:R-:W-:Y:S02]  /*06e0*/  ISETP.EQ.OR P4, PT, R3, RZ, !P4 ;  /* 0x000000ff0300720c */ /* 0x000fe40006782670 */
[----:B------:R-:W-:Y:S02]  /*06f0*/  ISETP.GE.U32.AND P5, PT, R8, 0x2, PT ;  /* 0x000000020800780c */ /* 0x000fe40003fa6070 */
[----:B------:R-:W-:Y:S02]  /*0700*/  PLOP3.LUT P0, PT, P0, P4, PT, 0x80, 0x0 ;  /* 0x000000000000781c */ /* 0x000fe40000709070 */
[----:B------:R-:W-:Y:S01]  /*0710*/  SEL R19, R19, 0x2, P5 ;  /* 0x0000000213137807 */ /* 0x000fe20002800000 */
[----:B------:R0:W2:Y:S01]  /*0720*/  @!UP1 SYNCS.EXCH.64 URZ, [UR6+0x58], UR4 ;  /* 0x00005804063f95b2 */ /* 0x0000a20008000100 */
[----:B------:R-:W-:Y:S01]  /*0730*/  P2R R156, PR, RZ, 0x1 ;  /* 0x00000001ff9c7803 */ /* 0x000fe20000000000 */
[----:B------:R-:W-:Y:S01]  /*0740*/  NOP ;  /* 0x0000000000007918 */ /* 0x000fe20000000000 */
[----:B------:R-:W-:Y:S07]  /*0750*/  @!P3 BRA `(.L_x_3) ;  /* 0x000000000008b947 */ /* 0x000fee0003800000 */
[----:B-12---:R-:W-:Y:S01]  /*0760*/  UCGABAR_ARV ;  /* 0x00000000000079c7 */ /* 0x006fe20008000000 */
[----:B------:R-:W-:Y:S05]  /*0770*/  BRA `(.L_x_4) ;  /* 0x0000000000047947 */ /* 0x000fea0003800000 */
.L_x_3:
[----:B-12---:R-:W-:Y:S01]  /*0780*/  NOP ;  /* 0x0000000000007918 */ /* 0x006fe20000000000 */
.L_x_4:
[----:B------:R-:W1:Y:S01]  /*0790*/  LDC R2, c[0x0][0x65c] ;  /* 0x00019700ff027b82 */ /* 0x000e620000000800 */
[----:B------:R-:W-:Y:S02]  /*07a0*/  IMAD.U32 R6, RZ, RZ, UR8 ;  /* 0x00000008ff067e24 */ /* 0x000fe4000f8e00ff */
[----:B------:R-:W-:Y:S01]  /*07b0*/  IMAD.MOV.U32 R7, RZ, RZ, RZ ;  /* 0x000000ffff077224 */ /* 0x000fe200078e00ff */
[----:B-1----:R-:W-:-:S04]  /*07c0*/  ISETP.NE.AND P1, PT, R2, 0x1, PT ;  /* 0x000000010200780c */ /* 0x002fc80003f25270 */
[----:B------:R-:W-:-:S09]  /*07d0*/  P2R R5, PR, RZ, 0x2 ;  /* 0x00000002ff057803 */ /* 0x000fd20000000000 */
[----:B------:R-:W1:Y:S01]  /*07e0*/  @P1 LDC R17, c[0x0][0x10] ;  /* 0x00000400ff111b82 */ /* 0x000e620000000800 */
[----:B------:R-:W-:Y:S02]  /*07f0*/  @P1 IMAD.MOV.U32 R5, RZ, RZ, RZ ;  /* 0x000000ffff051224 */ /* 0x000fe400078e00ff */
[----:B------:R-:W-:-:S05]  /*0800*/  @P1 IMAD.MOV.U32 R13, RZ, RZ, RZ ;  /* 0x000000ffff0d1224 */ /* 0x000fca00078e00ff */
[----:B------:R-:W2:Y:S01]  /*0810*/  @!P1 LDC R11, c[0x0][0xc] ;  /* 0x00000300ff0b9b82 */ /* 0x000ea20000000800 */
[----:B-1----:R-:W-:-:S04]  /*0820*/  @P1 IMAD.WIDE.U32 R16, R17, UR8, R4 ;  /* 0x0000000811101c25 */ /* 0x002fc8000f8e0004 */
[----:B------:R-:W-:Y:S02]  /*0830*/  @P1 IMAD.IADD R17, R17, 0x1, R13 ;  /* 0x0000000111111824 */ /* 0x000fe400078e020d */
[----:B--2---:R-:W-:-:S04]  /*0840*/  @!P1 IMAD.WIDE.U32 R6, R4, R11, R6 ;  /* 0x0000000b04069225 */ /* 0x004fc800078e0006 */
[----:B------:R-:W-:Y:S02]  /*0850*/  @!P1 IMAD.MOV.U32 R16, RZ, RZ, R6 ;  /* 0x000000ffff109224 */ /* 0x000fe400078e0006 */
[----:B------:R-:W-:Y:S01]  /*0860*/  @!P1 IMAD.MOV.U32 R17, RZ, RZ, R7 ;  /* 0x000000ffff119224 */ /* 0x000fe200078e0007 */
[----:B------:R-:W-:Y:S06]  /*0870*/  @!P3 BRA `(.L_x_5) ;  /* 0x00000000000cb947 */ /* 0x000fec0003800000 */
[----:B------:R-:W-:Y:S01]  /*0880*/  UCGABAR_WAIT ;  /* 0x0000000000007dc7 */ /* 0x000fe20008000000 */
[----:B------:R-:W-:Y:S01]  /*0890*/  CCTL.IVALL ;  /* 0x00000000ff00798f */ /* 0x000fe20002000000 */
[----:B------:R-:W-:Y:S05]  /*08a0*/  BRA `(.L_x_6) ;  /* 0x0000000000047947 */ /* 0x000fea0003800000 */
.L_x_5:
[----:B------:R-:W-:Y:S06]  /*08b0*/  BAR.SYNC.DEFER_BLOCKING 0x0 ;  /* 0x0000000000007b1d */ /* 0x000fec0000010000 */
.L_x_6:
[----:B------:R-:W-:Y:S05]  /*08c0*/  @!P2 BRA `(.L_x_7) ;  /* 0x0000009400d4a947 */ /* 0x000fea0003800000 */
[----:B------:R-:W-:-:S13]  /*08d0*/  ISETP.GT.U32.AND P0, PT, R8, 0x1, PT ;  /* 0x000000010800780c */ /* 0x000fda0003f04070 */
[----:B0-----:R-:W-:Y:S05]  /*08e0*/  @P0 EXIT ;  /* 0x000000000000094d */ /* 0x001fea0003800000 */
[----:B------:R-:W-:Y:S01]  /*08f0*/  ULDC.64 UR4, c[0x0][0x650] ;  /* 0x0001940000047ab9 */ /* 0x000fe20000000a00 */
[----:B------:R-:W-:Y:S01]  /*0900*/  PRMT R0, RZ, 0x7610, R0 ;  /* 0x00007610ff007816 */ /* 0x000fe20000000000 */
[----:B------:R-:W-:Y:S01]  /*0910*/  IMAD.MOV.U32 R153, RZ, RZ, -0x1 ;  /* 0xffffffffff997424 */ /* 0x000fe200078e00ff */
[----:B------:R-:W-:Y:S01]  /*0920*/  ISETP.GE.U32.AND P0, PT, R16, UR4, PT ;  /* 0x0000000410007c0c */ /* 0x000fe2000bf06070 */
[----:B------:R-:W-:Y:S02]  /*0930*/  IMAD.MOV.U32 R152, RZ, RZ, -0x1 ;  /* 0xffffffffff987424 */ /* 0x000fe400078e00ff */
[----:B------:R-:W-:Y:S01]  /*0940*/  IMAD.MOV.U32 R23, RZ, RZ, -0x1 ;  /* 0xffffffffff177424 */ /* 0x000fe200078e00ff */
[----:B------:R-:W-:-:S13]  /*0950*/  ISETP.GE.U32.AND.EX P0, PT, R17, UR5, PT, P0 ;  /* 0x0000000511007c0c */ /* 0x000fda000bf06100 */
[----:B------:R-:W-:Y:S05]  /*0960*/  @P0 BRA `(.L_x_8) ;  /* 0x00000004002c0947 */ /* 0x000fea0003800000 */
[----:B------:R-:W0:Y:S01]  /*0970*/  LDC.64 R20, c[0x0][0x628] ;  /* 0x00018a00ff147b82 */ /* 0x000e220000000a00 */
[----:B------:R-:W-:Y:S02]  /*0980*/  IMAD.MOV.U32 R6, RZ, RZ, R16 ;  /* 0x000000ffff067224 */ /* 0x000fe400078e0010 */
[----:B------:R-:W-:-:S05]  /*0990*/  IMAD.MOV.U32 R7, RZ, RZ, R17 ;  /* 0x000000ffff077224 */ /* 0x000fca00078e0011 */
[----:B------:R-:W1:Y:S08]  /*09a0*/  LDC R0, c[0x0][0x630] ;  /* 0x00018c00ff007b82 */ /* 0x000e700000000800 */
[----:B------:R-:W2:Y:S01]  /*09b0*/  LDC.64 R24, c[0x0][0x620] ;  /* 0x00018800ff187b82 */ /* 0x000ea20000000a00 */
[----:B0-----:R-:W-:-:S04]  /*09c0*/  ISETP.NE.U32.AND P0, PT, R20, RZ, PT ;  /* 0x000000ff1400720c */ /* 0x001fc80003f05070 */
[----:B------:R-:W-:-:S13]  /*09d0*/  ISETP.NE.AND.EX P0, PT, R21, RZ, PT, P0 ;  /* 0x000000ff1500720c */ /* 0x000fda0003f05300 */
[----:B-12---:R-:W-:Y:S05]  /*09e0*/  @!P0 BRA `(.L_x_9) ;  /* 0x0000000000288947 */ /* 0x006fea0003800000 */
[----:B------:R-:W0:Y:S02]  /*09f0*/  LDC R13, c[0x0][0x634] ;  /* 0x00018d00ff0d7b82 */ /* 0x000e240000000800 */
[----:B0-----:R-:W-:-:S05]  /*0a00*/  IADD3 R13, P0, R16, R13, RZ ;  /* 0x0000000d100d7210 */ /* 0x001fca0007f1e0ff */
[----:B------:R-:W-:-:S04]  /*0a10*/  IMAD.X R15, RZ, RZ, R17, P0 ;  /* 0x000000ffff0f7224 */ /* 0x000fc800000e0611 */
[----:B------:R-:W-:-:S04]  /*0a20*/  IMAD.WIDE.U32 R6, R15, R20, RZ ;  /* 0x000000140f067225 */ /* 0x000fc800078e00ff */
[----:B------:R-:W-:-:S04]  /*0a30*/  IMAD.WIDE.U32 R10, P0, R13, R21, R6 ;  /* 0x000000150d0a7225 */ /* 0x000fc80007800006 */
[----:B------:R-:W-:-:S04]  /*0a40*/  IMAD.WIDE.U32 R6, R13, R20, RZ ;  /* 0x000000140d067225 */ /* 0x000fc800078e00ff */
[----:B------:R-:W-:Y:S01]  /*0a50*/  IMAD.X R13, RZ, RZ, RZ, P0 ;  /* 0x000000ffff0d7224 */ /* 0x000fe200000e06ff */
[----:B------:R-:W-:Y:S01]  /*0a60*/  IADD3 RZ, P0, R7, R10, RZ ;  /* 0x0000000a07ff7210 */ /* 0x000fe20007f1e0ff */
[----:B------:R-:W-:-:S04]  /*0a70*/  IMAD.MOV.U32 R12, RZ, RZ, R11 ;  /* 0x000000ffff0c7224 */ /* 0x000fc800078e000b */
[----:B------:R-:W-:-:S08]  /*0a80*/  IMAD.WIDE.U32.X R6, R15, R21, R12, P0 ;  /* 0x000000150f067225 */ /* 0x000fd000000e040c */
.L_x_9:
[----:B------:R-:W0:Y:S01]  /*0a90*/  LDC.64 R20, c[0x0][0x640] ;  /* 0x00019000ff147b82 */ /* 0x000e220000000a00 */
[--C-:B------:R-:W-:Y:S01]  /*0aa0*/  SHF.R.U64 R27, R6, R0, R7.reuse ;  /* 0x00000000061b7219 */ /* 0x100fe20000001207 */
[----:B------:R-:W-:Y:S01]  /*0ab0*/  IMAD R28, R9, R14, R4 ;  /* 0x0000000e091c7224 */ /* 0x000fe200078e0204 */
[----:B------:R-:W-:Y:S02]  /*0ac0*/  SHF.R.U32.HI R0, RZ, R0, R7 ;  /* 0x00000000ff007219 */ /* 0x000fe40000011607 */
[----:B------:R-:W-:-:S03]  /*0ad0*/  IADD3 R5, P0, RZ, -R27, RZ ;  /* 0x8000001bff057210 */ /* 0x000fc60007f1e0ff */
[----:B------:R-:W1:Y:S02]  /*0ae0*/  LDC R8, c[0x0][0x618] ;  /* 0x00018600ff087b82 */ /* 0x000e640000000800 */
[----:B------:R-:W-:-:S04]  /*0af0*/  IMAD.X R7, RZ, RZ, ~R0, P0 ;  /* 0x000000ffff077224 */ /* 0x000fc800000e0e00 */
[-C--:B------:R-:W-:Y:S02]  /*0b00*/  IMAD R0, R7, R24.reuse, RZ ;  /* 0x0000001807007224 */ /* 0x080fe400078e02ff */
[----:B------:R-:W2:Y:S01]  /*0b10*/  LDC R11, c[0x0][0x608] ;  /* 0x00018200ff0b7b82 */ /* 0x000ea20000000800 */
[----:B------:R-:W-:-:S04]  /*0b20*/  IMAD.WIDE.U32 R6, R5, R24, R16 ;  /* 0x0000001805067225 */ /* 0x000fc800078e0010 */
[----:B------:R-:W-:Y:S02]  /*0b30*/  IMAD R5, R5, R25, R0 ;  /* 0x0000001905057224 */ /* 0x000fe400078e0200 */
[----:B------:R-:W-:Y:S01]  /*0b40*/  IMAD.MOV.U32 R25, RZ, RZ, 0x1 ;  /* 0x00000001ff197424 */ /* 0x000fe200078e00ff */
[----:B------:R-:W3:Y:S01]  /*0b50*/  LDC R12, c[0x0][0x658] ;  /* 0x00019600ff0c7b82 */ /* 0x000ee20000000800 */
[----:B0-----:R-:W-:Y:S01]  /*0b60*/  ISETP.NE.U32.AND P0, PT, R20, RZ, PT ;  /* 0x000000ff1400720c */ /* 0x001fe20003f05070 */
[----:B------:R-:W-:Y:S02]  /*0b70*/  IMAD.IADD R5, R7, 0x1, R5 ;  /* 0x0000000107057824 */ /* 0x000fe400078e0205 */
[----:B------:R-:W-:Y:S01]  /*0b80*/  IMAD.MOV.U32 R7, RZ, RZ, -0x1 ;  /* 0xffffffffff077424 */ /* 0x000fe200078e00ff */
[----:B------:R-:W-:-:S03]  /*0b90*/  ISETP.NE.AND.EX P0, PT, R21, RZ, PT, P0 ;  /* 0x000000ff1500720c */ /* 0x000fc60003f05300 */
[----:B------:R-:W0:Y:S01]  /*0ba0*/  LDC R15, c[0x0][0x600] ;  /* 0x00018000ff0f7b82 */ /* 0x000e220000000800 */
[-CC-:B-1----:R-:W-:Y:S02]  /*0bb0*/  SHF.R.U64 R13, R6, R8.reuse, R5.reuse ;  /* 0x00000008060d7219 */ /* 0x182fe40000001205 */
[----:B------:R-:W-:-:S05]  /*0bc0*/  SHF.R.U32.HI R0, RZ, R8, R5 ;  /* 0x00000008ff007219 */ /* 0x000fca0000011605 */
[----:B------:R-:W1:Y:S01]  /*0bd0*/  LDC R23, c[0x0][0x648] ;  /* 0x00019200ff177b82 */ /* 0x000e620000000800 */
[-CC-:B--2---:R-:W-:Y:S02]  /*0be0*/  SHF.R.U64 R29, R13, R11.reuse, R0.reuse ;  /* 0x0000000b0d1d7219 */ /* 0x184fe40000001200 */
[----:B------:R-:W-:-:S05]  /*0bf0*/  SHF.R.U32.HI R5, RZ, R11, R0 ;  /* 0x0000000bff057219 */ /* 0x000fca0000011600 */
[----:B------:R-:W2:Y:S01]  /*0c00*/  LDC R24, c[0x0][0x638] ;  /* 0x00018e00ff187b82 */ /* 0x000ea20000000800 */
[-CC-:B---3--:R-:W-:Y:S02]  /*0c10*/  SHF.R.U64 R14, R29, R12.reuse, R5.reuse ;  /* 0x0000000c1d0e7219 */ /* 0x188fe40000001205 */
[-C--:B------:R-:W-:Y:S02]  /*0c20*/  SHF.L.U32 R0, R7, R12.reuse, RZ ;  /* 0x0000000c07007219 */ /* 0x080fe400000006ff */
[----:B------:R-:W-:Y:S01]  /*0c30*/  SHF.R.U32.HI R5, RZ, R12, R5 ;  /* 0x0000000cff057219 */ /* 0x000fe20000011605 */
[----:B------:R-:W-:Y:S01]  /*0c40*/  IMAD.MOV.U32 R4, RZ, RZ, R14 ;  /* 0x000000ffff047224 */ /* 0x000fe200078e000e */
[----:B------:R-:W-:Y:S01]  /*0c50*/  LOP3.LUT R10, RZ, R0, RZ, 0x33, !PT ;  /* 0x00000000ff0a7212 */ /* 0x000fe200078e33ff */
[----:B------:R-:W3:Y:S01]  /*0c60*/  LDC R26, c[0x0][0x610] ;  /* 0x00018400ff1a7b82 */ /* 0x000ee20000000800 */
[----:B------:R-:W-:Y:S05]  /*0c70*/  @!P0 BRA `(.L_x_10) ;  /* 0x0000000000288947 */ /* 0x000fea0003800000 */
[----:B------:R-:W4:Y:S02]  /*0c80*/  LDC R9, c[0x0][0x64c] ;  /* 0x00019300ff097b82 */ /* 0x000f240000000800 */
[----:B----4-:R-:W-:-:S05]  /*0c90*/  IADD3 R9, P0, R14, R9, RZ ;  /* 0x000000090e097210 */ /* 0x010fca0007f1e0ff */
        /* <DEDUP_REMOVED lines=8> */
.L_x_10:
[----:B-1----:R-:W-:Y:S01]  /*0d20*/  SHF.R.U64 R4, R4, R23, R5 ;  /* 0x0000001704047219 */ /* 0x002fe20000001205 */
[----:B0-----:R-:W-:Y:S01]  /*0d30*/  VIADD R6, R15, 0xffffffff ;  /* 0xffffffff0f067836 */ /* 0x001fe20000000000 */
[----:B------:R-:W-:Y:S01]  /*0d40*/  SHF.L.U32 R0, R25, R12, RZ ;  /* 0x0000000c19007219 */ /* 0x000fe200000006ff */
[----:B------:R-:W-:Y:S01]  /*0d50*/  IMAD.MOV.U32 R23, RZ, RZ, R27 ;  /* 0x000000ffff177224 */ /* 0x000fe200078e001b */
[----:B------:R-:W-:Y:S01]  /*0d60*/  LOP3.LUT R5, R29, R10, RZ, 0xc0, !PT ;  /* 0x0000000a1d057212 */ /* 0x000fe200078ec0ff */
[----:B------:R-:W-:Y:S01]  /*0d70*/  IMAD.MOV R7, RZ, RZ, -R4 ;  /* 0x000000ffff077224 */ /* 0x000fe200078e0a04 */
[----:B------:R-:W-:Y:S02]  /*0d80*/  SEL R3, R3, R28, !P1 ;  /* 0x0000001c03037207 */ /* 0x000fe40004800000 */
[----:B------:R-:W-:Y:S01]  /*0d90*/  LOP3.LUT R6, R13, R6, RZ, 0xc0, !PT ;  /* 0x000000060d067212 */ /* 0x000fe200078ec0ff */
[----:B------:R-:W-:Y:S02]  /*0da0*/  IMAD R4, R0, R4, R5 ;  /* 0x0000000400047224 */ /* 0x000fe400078e0205 */
[----:B--2---:R-:W-:-:S02]  /*0db0*/  IMAD R0, R7, R24, R14 ;  /* 0x0000001807007224 */ /* 0x004fc400078e020e */
[----:B---3--:R-:W-:Y:S02]  /*0dc0*/  IMAD R3, R4, R26, R3 ;  /* 0x0000001a04037224 */ /* 0x008fe400078e0203 */
[----:B------:R-:W-:Y:S02]  /*0dd0*/  IMAD.MOV.U32 R5, RZ, RZ, 0x1 ;  /* 0x00000001ff057424 */ /* 0x000fe400078e00ff */
[----:B------:R-:W-:-:S03]  /*0de0*/  IMAD R4, R0, R15, R6 ;  /* 0x0000000f00047224 */ /* 0x000fc600078e0206 */
[----:B------:R-:W-:Y:S02]  /*0df0*/  PRMT R0, R5, 0x7610, R0 ;  /* 0x0000761005007816 */ /* 0x000fe40000000000 */
[----:B------:R-:W-:Y:S02]  /*0e00*/  SEL R152, R4, R3, !P1 ;  /* 0x0000000304987207 */ /* 0x000fe40004800000 */
[----:B------:R-:W-:-:S07]  /*0e10*/  SEL R153, R3, R4, !P1 ;  /* 0x0000000403997207 */ /* 0x000fce0004800000 */
.L_x_8:
[----:B------:R-:W-:-:S08]  /*0e20*/  NOP ;  /* 0x0000000000007918 */ /* 0x000fd00000000000 */
[----:B------:R-:W0:Y:S02]  /*0e30*/  USETMAXREG.TRY_ALLOC.CTAPOOL UP0, 0xe8 ;  /* 0x000000e8000079c8 */ /* 0x000e240008000600 */
[----:B0-----:R-:W-:-:S13]  /*0e40*/  PLOP3.LUT P0, PT, PT, PT, UP0, 0x80, 0x0 ;  /* 0x000000000000781c */ /* 0x001fda0003f0f008 */
[----:B------:R-:W-:Y:S05]  /*0e50*/  @!P0 BRA `(.L_x_8) ;  /* 0xfffffffc00f08947 */ /* 0x000fea000383ffff */
[----:B------:R-:W-:Y:S01]  /*0e60*/  ULDC.64 UR4, c[0x0][0x598] ;  /* 0x0001660000047ab9 */ /* 0x000fe20000000a00 */
[----:B------:R-:W-:Y:S01]  /*0e70*/  ULDC.64 UR36, c[0x0][0x208] ;  /* 0x0000820000247ab9 */ /* 0x000fe20000000a00 */
[----:B------:R-:W-:-:S04]  /*0e80*/  ISETP.NE.U32.AND P0, PT, RZ, UR4, PT ;  /* 0x00000004ff007c0c */ /* 0x000fc8000bf05070 */
[----:B------:R-:W-:-:S13]  /*0e90*/  ISETP.NE.AND.EX P0, PT, RZ, UR5, PT, P0 ;  /* 0x00000005ff007c0c */ /* 0x000fda000bf05300 */
[----:B------:R-:W-:Y:S05]  /*0ea0*/  @!P0 BRA `(.L_x_11) ;  /* 0x00000000001c8947 */ /* 0x000fea0003800000 */
[----:B------:R-:W0:Y:S02]  /*0eb0*/  LDC.64 R4, c[0x0][0x598] ;  /* 0x00016600ff047b82 */ /* 0x000e240000000a00 */
[----:B0-----:R-:W2:Y:S02]  /*0ec0*/  LDG.E.64 R4, desc[UR36][R4.64] ;  /* 0x0000002404047981 */ /* 0x001ea4000c1e1b00 */
[----:B--2---:R-:W-:-:S04]  /*0ed0*/  ISETP.NE.U32.AND P0, PT, R4, RZ, PT ;  /* 0x000000ff0400720c */ /* 0x004fc80003f05070 */
[----:B------:R-:W-:-:S13]  /*0ee0*/  ISETP.NE.AND.EX P0, PT, R5, RZ, PT, P0 ;  /* 0x000000ff0500720c */ /* 0x000fda0003f05300 */
[----:B------:R-:W-:Y:S05]  /*0ef0*/  @!P0 BRA `(.L_x_11) ;  /* 0x0000000000088947 */ /* 0x000fea0003800000 */
[----:B------:R0:W5:Y:S01]  /*0f00*/  LD.E R154, desc[UR36][R4.64] ;  /* 0x00000024049a7980 */ /* 0x000162000c101900 */
[----:B------:R-:W-:Y:S05]  /*0f10*/  BRA `(.L_x_12) ;  /* 0x0000000000247947 */ /* 0x000fea0003800000 */
.L_x_11:
[----:B------:R-:W-:Y:S02]  /*0f20*/  ULDC.64 UR4, c[0x0][0x588] ;  /* 0x0001620000047ab9 */ /* 0x000fe40000000a00 */
[----:B------:R-:W-:-:S04]  /*0f30*/  ISETP.NE.U32.AND P0, PT, RZ, UR4, PT ;  /* 0x00000004ff007c0c */ /* 0x000fc8000bf05070 */
[----:B------:R-:W-:-:S13]  /*0f40*/  ISETP.NE.AND.EX P0, PT, RZ, UR5, PT, P0 ;  /* 0x00000005ff007c0c */ /* 0x000fda000bf05300 */
[----:B------:R-:W-:Y:S05]  /*0f50*/  @!P0 BRA `(.L_x_13) ;  /* 0x00000000000c8947 */ /* 0x000fea0003800000 */
[----:B------:R-:W0:Y:S02]  /*0f60*/  LDC.64 R154, c[0x0][0x588] ;  /* 0x00016200ff9a7b82 */ /* 0x000e240000000a00 */
[----:B0-----:R1:W5:Y:S01]  /*0f70*/  LDG.E R154, desc[UR36][R154.64] ;  /* 0x000000249a9a7981 */ /* 0x001362000c1e1900 */
[----:B------:R-:W-:Y:S05]  /*0f80*/  BRA `(.L_x_12) ;  /* 0x0000000000087947 */ /* 0x000fea0003800000 */
.L_x_13:
[----:B------:R-:W-:Y:S02]  /*0f90*/  ULDC UR4, c[0x0][0x580] ;  /* 0x0001600000047ab9 */ /* 0x000fe40000000800 */
[----:B------:R-:W-:-:S07]  /*0fa0*/  IMAD.U32 R154, RZ, RZ, UR4 ;  /* 0x00000004ff9a7e24 */ /* 0x000fce000f8e00ff */
.L_x_12:
[----:B------:R-:W-:Y:S02]  /*0fb0*/  ULDC.64 UR4, c[0x0][0x5a0] ;  /* 0x0001680000047ab9 */ /* 0x000fe40000000a00 */
[----:B------:R-:W-:-:S04]  /*0fc0*/  ISETP.NE.U32.AND P0, PT, RZ, UR4, PT ;  /* 0x00000004ff007c0c */ /* 0x000fc8000bf05070 */
[----:B------:R-:W-:-:S13]  /*0fd0*/  ISETP.NE.AND.EX P0, PT, RZ, UR5, PT, P0 ;  /* 0x00000005ff007c0c */ /* 0x000fda000bf05300 */
[----:B------:R-:W-:Y:S05]  /*0fe0*/  @!P0 BRA `(.L_x_14) ;  /* 0x00000000001c8947 */ /* 0x000fea0003800000 */
[----:B0-----:R-:W0:Y:S02]  /*0ff0*/  LDC.64 R4, c[0x0][0x5a0] ;  /* 0x00016800ff047b82 */ /* 0x001e240000000a00 */
[----:B0-----:R-:W2:Y:S02]  /*1000*/  LDG.E.64 R4, desc[UR36][R4.64] ;  /* 0x0000002404047981 */ /* 0x001ea4000c1e1b00 */
[----:B--2---:R-:W-:-:S04]  /*1010*/  ISETP.NE.U32.AND P0, PT, R4, RZ, PT ;  /* 0x000000ff0400720c */ /* 0x004fc80003f05070 */
[----:B------:R-:W-:-:S13]  /*1020*/  ISETP.NE.AND.EX P0, PT, R5, RZ, PT, P0 ;  /* 0x000000ff0500720c */ /* 0x000fda0003f05300 */
[----:B------:R-:W-:Y:S05]  /*1030*/  @!P0 BRA `(.L_x_14) ;  /* 0x0000000000088947 */ /* 0x000fea0003800000 */
[----:B-1----:R0:W5:Y:S01]  /*1040*/  LD.E R155, desc[UR36][R4.64] ;  /* 0x00000024049b7980 */ /* 0x002162000c101900 */
[----:B------:R-:W-:Y:S05]  /*1050*/  BRA `(.L_x_15) ;  /* 0x0000000000247947 */ /* 0x000fea0003800000 */
.L_x_14:
[----:B------:R-:W-:Y:S02]  /*1060*/  ULDC.64 UR4, c[0x0][0x590] ;  /* 0x0001640000047ab9 */ /* 0x000fe40000000a00 */
[----:B------:R-:W-:-:S04]  /*1070*/  ISETP.NE.U32.AND P0, PT, RZ, UR4, PT ;  /* 0x00000004ff007c0c */ /* 0x000fc8000bf05070 */
[----:B------:R-:W-:-:S13]  /*1080*/  ISETP.NE.AND.EX P0, PT, RZ, UR5, PT, P0 ;  /* 0x00000005ff007c0c */ /* 0x000fda000bf05300 */
[----:B------:R-:W-:Y:S05]  /*1090*/  @!P0 BRA `(.L_x_16) ;  /* 0x00000000000c8947 */ /* 0x000fea0003800000 */
[----:B0-----:R-:W1:Y:S02]  /*10a0*/  LDC.64 R4, c[0x0][0x590] ;  /* 0x00016400ff047b82 */ /* 0x001e640000000a00 */
[----:B-1----:R1:W5:Y:S01]  /*10b0*/  LDG.E R155, desc[UR36][R4.64] ;  /* 0x00000024049b7981 */ /* 0x002362000c1e1900 */
[----:B------:R-:W-:Y:S05]  /*10c0*/  BRA `(.L_x_15) ;  /* 0x0000000000087947 */ /* 0x000fea0003800000 */
.L_x_16:
[----:B------:R-:W-:Y:S02]  /*10d0*/  ULDC UR4, c[0x0][0x584] ;  /* 0x0001610000047ab9 */ /* 0x000fe40000000800 */
[----:B-1----:R-:W-:-:S07]  /*10e0*/  IMAD.U32 R155, RZ, RZ, UR4 ;  /* 0x00000004ff9b7e24 */ /* 0x002fce000f8e00ff */
.L_x_15:
[----:B------:R-:W-:-:S13]  /*10f0*/  LOP3.LUT P0, RZ, R0, 0xff, RZ, 0xc0, !PT ;  /* 0x000000ff00ff7812 */ /* 0x000fda000780c0ff */
[----:B------:R-:W-:Y:S05]  /*1100*/  @!P0 EXIT ;  /* 0x000000000000894d */ /* 0x000fea0003800000 */
[----:B------:R-:W-:Y:S01]  /*1110*/  ULDC UR4, c[0x0][0x28c] ;  /* 0x0000a30000047ab9 */ /* 0x000fe20000000800 */
[----:B------:R-:W-:Y:S01]  /*1120*/  LOP3.LUT R157, R19, 0x1, RZ, 0xfc, !PT ;  /* 0x00000001139d7812 */ /* 0x000fe200078efcff */
[----:B------:R-:W-:Y:S01]  /*1130*/  UIADD3 UR4, UR4, 0x1f, URZ ;  /* 0x0000001f04047890 */ /* 0x000fe2000fffe03f */
[----:B------:R-:W-:Y:S01]  /*1140*/  UMOV UR38, URZ ;  /* 0x0000003f00267c82 */ /* 0x000fe20008000000 */
[----:B------:R-:W-:Y:S02]  /*1150*/  UMOV UR39, URZ ;  /* 0x0000003f00277c82 */ /* 0x000fe40008000000 */
[----:B------:R-:W-:-:S04]  /*1160*/  USHF.R.S32.HI UR5, URZ, 0x1f, UR4 ;  /* 0x0000001f3f057899 */ /* 0x000fc80008011404 */
[----:B------:R-:W-:-:S04]  /*1170*/  ULEA.HI UR5, UR5, UR4, URZ, 0x5 ;  /* 0x0000000405057291 */ /* 0x000fc8000f8f283f */
[----:B------:R-:W-:-:S12]  /*1180*/  USHF.R.S32.HI UR40, URZ, 0x5, UR5 ;  /* 0x000000053f287899 */ /* 0x000fd80008011405 */
.L_x_290:
[----:B------:R-:W-:Y:S01]  /*1190*/  LOP3.LUT R0, R18, 0x80, RZ, 0xc0, !PT ;  /* 0x0000008012007812 */ /* 0x000fe200078ec0ff */
[----:B--2---:R-:W2:Y:S01]  /*11a0*/  S2UR UR7, SR_CgaCtaId ;  /* 0x00000000000779c3 */ /* 0x004ea20000008800 */
[----:B------:R-:W-:Y:S02]  /*11b0*/  UMOV UR6, 0x400 ;  /* 0x0000040000067882 */ /* 0x000fe40000000000 */
[----:B------:R-:W-:-:S06]  /*11c0*/  SHF.R.U32.HI R0, RZ, 0x7, R0 ;  /* 0x00000007ff007819 */ /* 0x000fcc0000011600 */
[----:B---3--:R-:W3:Y:S01]  /*11d0*/  SHFL.IDX PT, R0, R0, RZ, 0x1f ;  /* 0x00001fff00007589 */ /* 0x008ee200000e0000 */
[----:B--2---:R-:W-:Y:S01]  /*11e0*/  ULEA UR6, UR7, UR6, 0x18 ;  /* 0x0000000607067291 */ /* 0x004fe2000f8ec03f */
[----:B---3--:R-:W-:-:S13]  /*11f0*/  R2UR UR4, R0 ;  /* 0x00000000000472ca */ /* 0x008fda00000e0000 */
[----:B------:R-:W-:-:S04]  /*1200*/  ULEA.HI UR5, UR4, UR4, URZ, 0x1 ;  /* 0x0000000404057291 */ /* 0x000fc8000f8f083f */
[----:B------:R-:W-:-:S04]  /*1210*/  ULOP3.LUT UR5, UR5, 0xffffe, URZ, 0xc0, !UPT ;  /* 0x000ffffe05057892 */ /* 0x000fc8000f8ec03f */
[----:B------:R-:W-:-:S03]  /*1220*/  UIADD3 UR5, UR4, -UR5, URZ ;  /* 0x8000000504057290 */ /* 0x000fc6000fffe03f */
[----:B------:R-:W-:Y:S01]  /*1230*/  ULDC UR4, c[0x0][0x28c] ;  /* 0x0000a30000047ab9 */ /* 0x000fe20000000800 */
[----:B------:R-:W-:Y:S01]  /*1240*/  ULEA UR5, UR5, UR6, 0xc ;  /* 0x0000000605057291 */ /* 0x000fe2000f8e603f */
[----:B------:R-:W-:-:S03]  /*1250*/  ISETP.LT.AND P0, PT, RZ, UR4, PT ;  /* 0x00000004ff007c0c */ /* 0x000fc6000bf01270 */
[----:B------:R-:W-:-:S04]  /*1260*/  UIADD3 UR5, UR5, 0x100, URZ ;  /* 0x0000010005057890 */ /* 0x000fc8000fffe03f */
[----:B------:R-:W-:-:S04]  /*1270*/  USHF.R.U32.HI UR5, URZ, 0x4, UR5 ;  /* 0x000000043f057899 */ /* 0x000fc80008011605 */
[----:B------:R-:W-:Y:S02]  /*1280*/  ULOP3.LUT UR41, UR5, 0x3fff, URZ, 0xc0, !UPT ;  /* 0x00003fff05297892 */ /* 0x000fe4000f8ec03f */
[----:B-1----:R-:W-:Y:S10]  /*1290*/  @P0 BRA `(.L_x_17) ;  /* 0x0000000000400947 */ /* 0x002ff40003800000 */
[----:B------:R-:W-:Y:S01]  /*12a0*/  MOV R0, 0x0 ;  /* 0x0000000000007802 */ /* 0x000fe20000000f00 */
[----:B------:R-:W-:Y:S01]  /*12b0*/  ULDC.64 UR4, c[0x4][0x68] ;  /* 0x01001a0000047ab9 */ /* 0x000fe20000000a00 */
[----:B------:R-:W-:Y:S01]  /*12c0*/  ULDC.64 UR6, c[0x4][0x8] ;  /* 0x0100020000067ab9 */ /* 0x000fe20000000a00 */
[----:B01----:R-:W-:Y:S01]  /*12d0*/  IMAD.U32 R4, RZ, RZ, UR4 ;  /* 0x00000004ff047e24 */ /* 0x003fe2000f8e00ff */
[----:B------:R0:W1:Y:S01]  /*12e0*/  LDC.64 R14, c[0x4][R0] ;  /* 0x01000000000e7b82 */ /* 0x0000620000000a00 */
[----:B------:R-:W-:Y:S01]  /*12f0*/  IMAD.U32 R5, RZ, RZ, UR5 ;  /* 0x00000005ff057e24 */ /* 0x000fe2000f8e00ff */
[----:B------:R-:W-:Y:S01]  /*1300*/  ULDC.64 UR4, c[0x4][0x70] ;  /* 0x01001c0000047ab9 */ /* 0x000fe20000000a00 */
[----:B------:R-:W-:Y:S02]  /*1310*/  IMAD.U32 R10, RZ, RZ, UR6 ;  /* 0x00000006ff0a7e24 */ /* 0x000fe4000f8e00ff */
[----:B------:R-:W-:Y:S02]  /*1320*/  IMAD.U32 R6, RZ, RZ, UR4 ;  /* 0x00000004ff067e24 */ /* 0x000fe4000f8e00ff */
[----:B------:R-:W-:-:S02]  /*1330*/  IMAD.U32 R7, RZ, RZ, UR5 ;  /* 0x00000005ff077e24 */ /* 0x000fc4000f8e00ff */
[----:B------:R-:W-:Y:S02]  /*1340*/  IMAD.U32 R11, RZ, RZ, UR7 ;  /* 0x00000007ff0b7e24 */ /* 0x000fe4000f8e00ff */
[----:B------:R-:W-:Y:S02]  /*1350*/  IMAD.MOV.U32 R8, RZ, RZ, 0x1e1 ;  /* 0x000001e1ff087424 */ /* 0x000fe400078e00ff */
[----:B------:R-:W-:Y:S02]  /*1360*/  IMAD.MOV.U32 R12, RZ, RZ, 0x1 ;  /* 0x00000001ff0c7424 */ /* 0x000fe400078e00ff */
[----:B0-----:R-:W-:-:S07]  /*1370*/  IMAD.MOV.U32 R13, RZ, RZ, RZ ;  /* 0x000000ffff0d7224 */ /* 0x001fce00078e00ff */
[----:B------:R-:W-:-:S07]  /*1380*/  LEPC R20, `(.L_x_17) ;  /* 0x000000001014794e */ /* 0x000fce0000000000 */
[----:B-1---5:R-:W-:Y:S05]  /*1390*/  CALL.ABS.NOINC R14 ;  /* 0x000000000e007343 */ /* 0x022fea0003c00000 */
.L_x_17:
[----:B------:R-:W-:-:S13]  /*13a0*/  ISETP.NE.AND P0, PT, R157, 0x3, PT ;  /* 0x000000039d00780c */ /* 0x000fda0003f05270 */
[----:B------:R-:W-:Y:S05]  /*13b0*/  @!P0 BRA `(.L_x_18) ;  /* 0x0000000000048947 */ /* 0x000fea0003800000 */
[----:B------:R-:W-:Y:S01]  /*13c0*/  BPT.TRAP 0x1 ;  /* 0x000000040000795c */ /* 0x000fe20000300000 */
.L_x_18:
[----:B------:R-:W2:Y:S01]  /*13d0*/  S2UR UR5, SR_CgaCtaId ;  /* 0x00000000000579c3 */ /* 0x000ea20000008800 */
[----:B------:R-:W-:Y:S01]  /*13e0*/  UMOV UR4, 0x400 ;  /* 0x0000040000047882 */ /* 0x000fe20000000000 */
[----:B------:R-:W-:Y:S02]  /*13f0*/  IMAD.U32 R0, RZ, RZ, UR38 ;  /* 0x00000026ff007e24 */ /* 0x000fe4000f8e00ff */
[----:B------:R-:W-:-:S03]  /*1400*/  IMAD.U32 R3, RZ, RZ, UR39 ;  /* 0x00000027ff037e24 */ /* 0x000fc6000f8e00ff */
[----:B------:R-:W-:Y:S01]  /*1410*/  SHF.L.U32 R0, R0, 0x1f, RZ ;  /* 0x0000001f00007819 */ /* 0x000fe200000006ff */
[----:B--2---:R-:W-:-:S06]  /*1420*/  ULEA UR4, UR5, UR4, 0x18 ;  /* 0x0000000405047291 */ /* 0x004fcc000f8ec03f */
[----:B------:R-:W-:-:S04]  /*1430*/  IMAD.U32 R6, RZ, RZ, UR4 ;  /* 0x00000004ff067e24 */ /* 0x000fc8000f8e00ff */
[----:B------:R-:W-:-:S04]  /*1440*/  IMAD R3, R3, 0x8, R6 ;  /* 0x0000000803037824 */ /* 0x000fc800078e0206 */
[----:B------:R2:W3:Y:S01]  /*1450*/  SYNCS.PHASECHK.TRANS64.TRYWAIT P1, [R3+URZ], R0 ;  /* 0x00000000030075a7 */ /* 0x0004e2000802017f */
[----:B------:R-:W-:Y:S05]  /*1460*/  @!P0 BRA `(.L_x_19) ;  /* 0x0000000000048947 */ /* 0x000fea0003800000 */
[----:B------:R-:W-:Y:S01]  /*1470*/  BPT.TRAP 0x1 ;  /* 0x000000040000795c */ /* 0x000fe20000300000 */
.L_x_19:
[----:B---3--:R-:W-:Y:S05]  /*1480*/  @P1 BRA `(.L_x_20) ;  /* 0x0000000000081947 */ /* 0x008fea0003800000 */
[----:B------:R-:W3:Y:S02]  /*1490*/  SYNCS.PHASECHK.TRANS64.TRYWAIT P1, [R3+URZ], R0 ;  /* 0x00000000030075a7 */ /* 0x000ee4000802017f */
[----:B---3--:R-:W-:Y:S05]  /*14a0*/  @!P1 BRA `(.L_x_21) ;  /* 0x000000a000489947 */ /* 0x008fea0003800000 */
.L_x_20:
[----:B------:R-:W-:-:S04]  /*14b0*/  UISETP.LT.AND UP0, UPT, UR40, 0x1, UPT ;  /* 0x000000012800788c */ /* 0x000fc8000bf01270 */
[----:B------:R-:W-:-:S06]  /*14c0*/  USEL UR4, UR40, 0x1, UP0 ;  /* 0x0000000128047887 */ /* 0x000fcc0008000000 */
[----:B--23--:R-:W-:Y:S01]  /*14d0*/  IMAD.U32 R0, RZ, RZ, UR4 ;  /* 0x00000004ff007e24 */ /* 0x00cfe2000f8e00ff */
[----:B------:R-:W-:Y:S05]  /*14e0*/  WARPSYNC.ALL ;  /* 0x0000000000007948 */ /* 0x000fea0003800000 */
[----:B------:R-:W-:-:S04]  /*14f0*/  IADD3 R0, -R0, UR40, RZ ;  /* 0x0000002800007c10 */ /* 0x000fc8000fffe1ff */
[----:B------:R-:W-:Y:S02]  /*1500*/  ISETP.GE.AND P1, PT, R0, 0x1, PT ;  /* 0x000000010000780c */ /* 0x000fe40003f26270 */
[----:B------:R-:W-:Y:S01]  /*1510*/  R2UR UR4, R6 ;  /* 0x00000000060472ca */ /* 0x000fe200000e0000 */
[----:B------:R-:W-:Y:S01]  /*1520*/  ULOP3.LUT UR41, UR41, 0x10000, URZ, 0xfc, !UPT ;  /* 0x0001000029297892 */ /* 0x000fe2000f8efc3f */
[----:B------:R-:W-:Y:S01]  /*1530*/  WARPGROUP.ARRIVE ;  /* 0x00000000000079c5 */ /* 0x000fe20000000000 */
[----:B------:R-:W-:Y:S01]  /*1540*/  UMOV UR5, 0x80000020 ;  /* 0x8000002000057882 */ /* 0x000fe20000000000 */
[----:B------:R-:W-:-:S09]  /*1550*/  UMOV UR7, 0x80000020 ;  /* 0x8000002000077882 */ /* 0x000fd20000000000 */
[----:B------:R-:W-:-:S04]  /*1560*/  UIADD3 UR4, UR4, 0x8100, URZ ;  /* 0x0000810004047890 */ /* 0x000fc8000fffe03f */
[----:B------:R-:W-:-:S04]  /*1570*/  USHF.R.U32.HI UR4, URZ, 0x4, UR4 ;  /* 0x000000043f047899 */ /* 0x000fc80008011604 */
[----:B------:R-:W-:-:S04]  /*1580*/  ULOP3.LUT UR4, UR4, 0x3fff, URZ, 0xc0, !UPT ;  /* 0x00003fff04047892 */ /* 0x000fc8000f8ec03f */
[----:B------:R-:W-:Y:S02]  /*1590*/  ULOP3.LUT UR9, UR4, 0x10000, URZ, 0xfc, !UPT ;  /* 0x0001000004097892 */ /* 0x000fe4000f8efc3f */
[----:B------:R-:W-:Y:S02]  /*15a0*/  ULEA UR4, UR39, UR41, 0x9 ;  /* 0x0000002927047291 */ /* 0x000fe4000f8e483f */
[----:B------:R-:W-:-:S09]  /*15b0*/  ULEA UR6, UR39, UR9, 0xa ;  /* 0x0000000927067291 */ /* 0x000fd2000f8e503f */
[----:B------:R-:W-:Y:S01]  /*15c0*/  HGMMA.64x256x16.F32 R24, gdesc[UR4], RZ, !UPT, gsb0 ;  /* 0x03e00000041879f0 */ /* 0x000fe2000c0008ff */
[----:B------:R-:W-:Y:S02]  /*15d0*/  UIADD3 UR4, UR4, 0x2, URZ ;  /* 0x0000000204047890 */ /* 0x000fe4000fffe03f */
[----:B------:R-:W-:Y:S01]  /*15e0*/  UIADD3 UR6, UR6, 0x2, URZ ;  /* 0x0000000206067890 */ /* 0x000fe2000fffe03f */
[----:B------:R-:W-:Y:S01]  /*15f0*/  UMOV UR5, 0x80000020 ;  /* 0x8000002000057882 */ /* 0x000fe20000000000 */
[----:B------:R-:W-:Y:S01]  /*1600*/  UMOV UR7, 0x80000020 ;  /* 0x8000002000077882 */ /* 0x000fe20000000000 */
[----:B------:R-:W-:Y:S02]  /*1610*/  WARPGROUP.DEPBAR.LE gsb0, 0x0 ;  /* 0x00008000000079c5 */ /* 0x000fe40000010000 */
[----:B------:R-:W-:-:S15]  /*1620*/  WARPGROUP.ARRIVE ;  /* 0x00000000000079c5 */ /* 0x000fde0000000000 */
[----:B------:R-:W-:-:S05]  /*1630*/  NOP ;  /* 0x0000000000007918 */ /* 0x000fca0000000000 */
[----:B------:R-:W-:Y:S03]  /*1640*/  HGMMA.64x256x16.F32 R24, gdesc[UR4], R24, gsb0 ;  /* 0x03e00000041879f0 */ /* 0x000fe60008000818 */
[----:B------:R-:W-:Y:S02]  /*1650*/  WARPGROUP.DEPBAR.LE gsb0, 0x0 ;  /* 0x00008000000079c5 */ /* 0x000fe40000010000 */
[----:B------:R-:W-:Y:S05]  /*1660*/  @!P1 BRA `(.L_x_22) ;  /* 0x0000000000e89947 */ /* 0x000fea0003800000 */
[----:B------:R-:W-:Y:S02]  /*1670*/  UIADD3 UR4, UR39, 0x1, URZ ;  /* 0x0000000127047890 */ /* 0x000fe4000fffe03f */
[----:B------:R-:W-:Y:S02]  /*1680*/  IMAD.U32 R3, RZ, RZ, UR39 ;  /* 0x00000027ff037e24 */ /* 0x000fe4000f8e00ff */
[----:B------:R-:W-:-:S04]  /*1690*/  UISETP.NE.AND UP0, UPT, UR4, 0x4, UPT ;  /* 0x000000040400788c */ /* 0x000fc8000bf05270 */
[----:B------:R-:W-:Y:S02]  /*16a0*/  USEL UR5, URZ, 0x1, UP0 ;  /* 0x000000013f057887 */ /* 0x000fe40008000000 */
[----:B------:R-:W-:Y:S02]  /*16b0*/  USEL UR8, UR4, URZ, UP0 ;  /* 0x0000003f04087287 */ /* 0x000fe40008000000 */
[----:B------:R-:W-:-:S06]  /*16c0*/  ULOP3.LUT UR5, UR38, UR5, URZ, 0x3c, !UPT ;  /* 0x0000000526057292 */ /* 0x000fcc000f8e3c3f */
[----:B------:R-:W-:-:S07]  /*16d0*/  IMAD.U32 R7, RZ, RZ, UR5 ;  /* 0x00000005ff077e24 */ /* 0x000fce000f8e00ff */
.L_x_29:
[----:B------:R-:W-:Y:S05]  /*16e0*/  @!P0 BRA `(.L_x_23) ;  /* 0x0000000000048947 */ /* 0x000fea0003800000 */
[----:B------:R-:W-:Y:S01]  /*16f0*/  BPT.TRAP 0x1 ;  /* 0x000000040000795c */ /* 0x000fe20000300000 */
.L_x_23:
[----:B------:R-:W2:Y:S01]  /*1700*/  S2UR UR5, SR_CgaCtaId ;  /* 0x00000000000579c3 */ /* 0x000ea20000008800 */
[----:B------:R-:W-:Y:S01]  /*1710*/  UMOV UR4, 0x400 ;  /* 0x0000040000047882 */ /* 0x000fe20000000000 */
[----:B01----:R-:W-:Y:S01]  /*1720*/  IMAD.U32 R5, RZ, RZ, UR8 ;  /* 0x00000008ff057e24 */ /* 0x003fe2000f8e00ff */
[----:B------:R-:W-:Y:S01]  /*1730*/  SHF.L.U32 R4, R7, 0x1f, RZ ;  /* 0x0000001f07047819 */ /* 0x000fe200000006ff */
[----:B--2---:R-:W-:-:S06]  /*1740*/  ULEA UR4, UR5, UR4, 0x18 ;  /* 0x0000000405047291 */ /* 0x004fcc000f8ec03f */
[----:B------:R-:W-:-:S04]  /*1750*/  IMAD.U32 R6, RZ, RZ, UR4 ;  /* 0x00000004ff067e24 */ /* 0x000fc8000f8e00ff */
[----:B------:R-:W-:-:S04]  /*1760*/  IMAD R5, R5, 0x8, R6 ;  /* 0x0000000805057824 */ /* 0x000fc800078e0206 */
[----:B------:R0:W1:Y:S01]  /*1770*/  SYNCS.PHASECHK.TRANS64.TRYWAIT P1, [R5+URZ], R4 ;  /* 0x00000004050075a7 */ /* 0x000062000802017f */
[----:B------:R-:W-:Y:S05]  /*1780*/  @!P0 BRA `(.L_x_24) ;  /* 0x0000000000048947 */ /* 0x000fea0003800000 */
[----:B------:R-:W-:Y:S01]  /*1790*/  BPT.TRAP 0x1 ;  /* 0x000000040000795c */ /* 0x000fe20000300000 */
.L_x_24:
[----:B-1----:R-:W-:Y:S05]  /*17a0*/  @P1 BRA `(.L_x_25) ;  /* 0x0000000000081947 */ /* 0x002fea0003800000 */
[----:B------:R-:W1:Y:S02]  /*17b0*/  SYNCS.PHASECHK.TRANS64.TRYWAIT P1, [R5+URZ], R4 ;  /* 0x00000004050075a7 */ /* 0x000e64000802017f */
[----:B-1----:R-:W-:Y:S05]  /*17c0*/  @!P1 BRA `(.L_x_26) ;  /* 0x0000009c00949947 */ /* 0x002fea0003800000 */
.L_x_25:
[----:B------:R-:W-:Y:S01]  /*17d0*/  ULEA UR4, UR8, UR41, 0x9 ;  /* 0x0000002908047291 */ /* 0x000fe2000f8e483f */
[----:B------:R-:W-:Y:S01]  /*17e0*/  WARPGROUP.ARRIVE ;  /* 0x00000000000079c5 */ /* 0x000fe20000000000 */
[----:B------:R-:W-:Y:S01]  /*17f0*/  ULEA UR6, UR8, UR9, 0xa ;  /* 0x0000000908067291 */ /* 0x000fe2000f8e503f */
[----:B------:R-:W-:Y:S01]  /*1800*/  UMOV UR5, 0x80000020 ;  /* 0x8000002000057882 */ /* 0x000fe20000000000 */
[----:B------:R-:W-:-:S07]  /*1810*/  UMOV UR7, 0x80000020 ;  /* 0x8000002000077882 */ /* 0x000fce0000000000 */
[----:B------:R-:W-:Y:S01]  /*1820*/  HGMMA.64x256x16.F32 R24, gdesc[UR4], R24, gsb0 ;  /* 0x03e00000041879f0 */ /* 0x000fe20008000818 */
        /* <DEDUP_REMOVED lines=10> */
[----:B------:R-:W-:Y:S01]  /*18d0*/  BPT.TRAP 0x1 ;  /* 0x000000040000795c */ /* 0x000fe20000300000 */
.L_x_27:
[----:B------:R-:W-:-:S13]  /*18e0*/  ISETP.NE.AND P1, PT, R156, RZ, PT ;  /* 0x000000ff9c00720c */ /* 0x000fda0003f25270 */
[----:B01----:R-:W-:-:S04]  /*18f0*/  @P1 IMAD R4, R3, 0x8, R6 ;  /* 0x0000000803041824 */ /* 0x003fc800078e0206 */
[----:B------:R-:W-:-:S05]  /*1900*/  @P1 VIADD R5, R4, 0x20 ;  /* 0x0000002004051836 */ /* 0x000fca0000000000 */
[----:B------:R-:W-:-:S04]  /*1910*/  @P1 PRMT R5, R22, 0x654, R5 ;  /* 0x0000065416051816 */ /* 0x000fc80000000005 */
[----:B------:R0:W-:Y:S01]  /*1920*/  @P1 SYNCS.ARRIVE.TRANS64.RED.A1T0 RZ, [R5+URZ], RZ ;  /* 0x000000ff05ff19a7 */ /* 0x0001e2000810043f */
[----:B------:R-:W-:-:S13]  /*1930*/  ISETP.GT.U32.AND P1, PT, R19, 0x1, PT ;  /* 0x000000011300780c */ /* 0x000fda0003f24070 */
[----:B0-----:R-:W-:Y:S05]  /*1940*/  @P1 BRA `(.L_x_28) ;  /* 0x0000000000041947 */ /* 0x001fea0003800000 */
[----:B------:R-:W-:Y:S01]  /*1950*/  BPT.TRAP 0x1 ;  /* 0x000000040000795c */ /* 0x000fe20000300000 */
.L_x_28:
[----:B------:R-:W-:Y:S01]  /*1960*/  UIADD3 UR8, UR8, 0x1, URZ ;  /* 0x0000000108087890 */ /* 0x000fe2000fffe03f */
[C---:B------:R-:W-:Y:S01]  /*1970*/  ISETP.GT.AND P2, PT, R0.reuse, 0x1, PT ;  /* 0x000000010000780c */ /* 0x040fe20003f44270 */
[----:B------:R-:W-:Y:S02]  /*1980*/  VIADD R3, R3, 0x1 ;  /* 0x0000000103037836 */ /* 0x000fe40000000000 */
[----:B------:R-:W-:Y:S01]  /*1990*/  UISETP.NE.AND UP0, UPT, UR8, 0x4, UPT ;  /* 0x000000040800788c */ /* 0x000fe2000bf05270 */
[----:B------:R-:W-:Y:S02]  /*19a0*/  VIADD R0, R0, 0xffffffff ;  /* 0xffffffff00007836 */ /* 0x000fe40000000000 */
[C---:B------:R-:W-:Y:S01]  /*19b0*/  ISETP.NE.AND P1, PT, R3.reuse, 0x4, PT ;  /* 0x000000040300780c */ /* 0x040fe20003f25270 */
[----:B------:R-:W-:Y:S02]  /*19c0*/  USEL UR4, URZ, 0x1, UP0 ;  /* 0x000000013f047887 */ /* 0x000fe40008000000 */
[----:B------:R-:W-:Y:S01]  /*19d0*/  USEL UR8, UR8, URZ, UP0 ;  /* 0x0000003f08087287 */ /* 0x000fe20008000000 */
[----:B------:R-:W-:-:S03]  /*19e0*/  SEL R3, R3, RZ, P1 ;  /* 0x000000ff03037207 */ /* 0x000fc60000800000 */
[----:B------:R-:W-:Y:S01]  /*19f0*/  LOP3.LUT R7, R7, UR4, RZ, 0x3c, !PT ;  /* 0x0000000407077c12 */ /* 0x000fe2000f8e3cff */
[----:B------:R-:W-:Y:S07]  /*1a00*/  @P2 BRA `(.L_x_29) ;  /* 0xfffffffc00342947 */ /* 0x000fee000383ffff */
.L_x_22:
[----:B------:R-:W2:Y:S02]  /*1a10*/  LDC R0, c[0x0][0x28c] ;  /* 0x0000a300ff007b82 */ /* 0x000ea40000000800 */
[----:B--2---:R-:W-:-:S13]  /*1a20*/  ISETP.GE.AND P1, PT, R0, 0x1, PT ;  /* 0x000000010000780c */ /* 0x004fda0003f26270 */
[----:B------:R-:W-:Y:S05]  /*1a30*/  @!P1 BRA `(.L_x_30) ;  /* 0x0000000000409947 */ /* 0x000fea0003800000 */
[----:B------:R-:W-:Y:S05]  /*1a40*/  @!P0 BRA `(.L_x_31) ;  /* 0x0000000000048947 */ /* 0x000fea0003800000 */
[----:B------:R-:W-:Y:S01]  /*1a50*/  BPT.TRAP 0x1 ;  /* 0x000000040000795c */ /* 0x000fe20000300000 */
.L_x_31:
[----:B------:R-:W-:Y:S01]  /*1a60*/  ISETP.NE.AND P0, PT, R156, RZ, PT ;  /* 0x000000ff9c00720c */ /* 0x000fe20003f05270 */
[----:B------:R-:W-:-:S12]  /*1a70*/  UISETP.LT.AND UP1, UPT, UR40, 0x1, UPT ;  /* 0x000000012800788c */ /* 0x000fd8000bf21270 */
[----:B------:R-:W-:-:S05]  /*1a80*/  VOTEU.ANY UP0, P0 ;  /* 0x00000000003f7886 */ /* 0x000fca0000000100 */
[----:B------:R-:W-:-:S04]  /*1a90*/  @UP0 USEL UR4, UR40, 0x1, UP1 ;  /* 0x0000000128040887 */ /* 0x000fc80008800000 */
[----:B------:R-:W-:-:S06]  /*1aa0*/  @UP0 UIADD3 UR4, UR39, UR40, -UR4 ;  /* 0x0000002827040290 */ /* 0x000fcc000fffe804 */
[----:B------:R-:W-:-:S04]  /*1ab0*/  IMAD.U32 R0, RZ, RZ, UR4 ;  /* 0x00000004ff007e24 */ /* 0x000fc8000f8e00ff */
[----:B------:R-:W-:-:S05]  /*1ac0*/  @P0 IMAD.SHL.U32 R0, R0, 0x8, RZ ;  /* 0x0000000800000824 */ /* 0x000fca00078e00ff */
[----:B------:R-:W-:-:S04]  /*1ad0*/  @P0 LOP3.LUT R0, R0, 0x18, RZ, 0xc0, !PT ;  /* 0x0000001800000812 */ /* 0x000fc800078ec0ff */
[----:B------:R-:W-:-:S04]  /*1ae0*/  @P0 IADD3 R3, R6, 0x20, R0 ;  /* 0x0000002006030810 */ /* 0x000fc80007ffe000 */
[----:B------:R-:W-:-:S04]  /*1af0*/  @P0 PRMT R3, R22, 0x654, R3 ;  /* 0x0000065416030816 */ /* 0x000fc80000000003 */
[----:B------:R2:W-:Y:S01]  /*1b00*/  @P0 SYNCS.ARRIVE.TRANS64.RED.A1T0 RZ, [R3+URZ], RZ ;  /* 0x000000ff03ff09a7 */ /* 0x0005e2000810043f */
[----:B------:R-:W-:-:S13]  /*1b10*/  ISETP.GT.U32.AND P0, PT, R19, 0x1, PT ;  /* 0x000000011300780c */ /* 0x000fda0003f04070 */
[----:B--2---:R-:W-:Y:S05]  /*1b20*/  @P0 BRA `(.L_x_30) ;  /* 0x0000000000040947 */ /* 0x004fea0003800000 */
[----:B------:R-:W-:Y:S01]  /*1b30*/  BPT.TRAP 0x1 ;  /* 0x000000040000795c */ /* 0x000fe20000300000 */
.L_x_30:
[----:B------:R-:W2:Y:S01]  /*1b40*/  LDC R7, c[0x0][0x288] ;  /* 0x0000a200ff077b82 */ /* 0x000ea20000000800 */
[--C-:B------:R-:W-:Y:S01]  /*1b50*/  SHF.R.U32.HI R0, RZ, 0x2, R18.reuse ;  /* 0x00000002ff007819 */ /* 0x100fe20000011612 */
[----:B------:R-:W-:Y:S01]  /*1b60*/  UIADD3 UR39, UR40, UR39, URZ ;  /* 0x0000002728277290 */ /* 0x000fe2000fffe03f */
[----:B01----:R-:W-:Y:S01]  /*1b70*/  LOP3.LUT R4, R18, 0x60, RZ, 0xc0, !PT ;  /* 0x0000006012047812 */ /* 0x003fe200078ec0ff */
[----:B------:R-:W-:Y:S01]  /*1b80*/  ULDC UR8, c[0x0][0x284] ;  /* 0x0000a10000087ab9 */ /* 0x000fe20000000800 */
[----:B------:R-:W-:Y:S01]  /*1b90*/  SHF.R.U32.HI R5, RZ, 0x7, R18 ;  /* 0x00000007ff057819 */ /* 0x000fe20000011612 */
[----:B------:R-:W-:Y:S01]  /*1ba0*/  USHF.R.U32.HI UR4, URZ, 0x2, UR39 ;  /* 0x000000023f047899 */ /* 0x000fe20008011627 */
[----:B------:R-:W-:Y:S01]  /*1bb0*/  LOP3.LUT R3, R0, 0x7, RZ, 0xc0, !PT ;  /* 0x0000000700037812 */ /* 0x000fe200078ec0ff */
[----:B------:R-:W-:Y:S01]  /*1bc0*/  UISETP.GT.U32.AND UP1, UPT, UR39, 0x3, UPT ;  /* 0x000000032700788c */ /* 0x000fe2000bf24070 */
[----:B------:R-:W-:Y:S01]  /*1bd0*/  SHF.R.U32.HI R10, RZ, 0x1, R4 ;  /* 0x00000001ff0a7819 */ /* 0x000fe20000011604 */
[----:B------:R-:W-:Y:S01]  /*1be0*/  IMAD.SHL.U32 R4, R18, 0x2, RZ ;  /* 0x0000000212047824 */ /* 0x000fe200078e00ff */
[----:B------:R-:W-:Y:S01]  /*1bf0*/  LOP3.LUT R0, R5, 0x1, RZ, 0xc0, !PT ;  /* 0x0000000105007812 */ /* 0x000fe200078ec0ff */
[----:B------:R-:W-:Y:S01]  /*1c00*/  ULOP3.LUT UR4, UR4, 0x1, URZ, 0xc0, !UPT ;  /* 0x0000000104047892 */ /* 0x000fe2000f8ec03f */
[----:B------:R-:W-:Y:S01]  /*1c10*/  IADD3 R5, RZ, -R10, -R3 ;  /* 0x8000000aff057210 */ /* 0x000fe20007ffe803 */
[----:B------:R-:W-:Y:S01]  /*1c20*/  ULDC.64 UR6, c[0x0][0x5d0] ;  /* 0x0001740000067ab9 */ /* 0x000fe20000000a00 */
[----:B------:R-:W-:Y:S01]  /*1c30*/  LOP3.LUT R9, R4, 0x6, RZ, 0xc0, !PT ;  /* 0x0000000604097812 */ /* 0x000fe200078ec0ff */
[C---:B------:R-:W-:Y:S01]  /*1c40*/  IMAD.SHL.U32 R6, R0.reuse, 0x40, RZ ;  /* 0x0000004000067824 */ /* 0x040fe200078e00ff */
[----:B------:R-:W-:Y:S01]  /*1c50*/  UISETP.NE.U32.AND UP0, UPT, UR4, 0x1, UPT ;  /* 0x000000010400788c */ /* 0x000fe2000bf05070 */
[----:B------:R-:W-:Y:S01]  /*1c60*/  IMAD R11, R0, -0x40, R5 ;  /* 0xffffffc0000b7824 */ /* 0x000fe200078e0205 */
[----:B------:R-:W-:Y:S01]  /*1c70*/  LOP3.LUT R0, R18, 0x3, RZ, 0xc0, !PT ;  /* 0x0000000312007812 */ /* 0x000fe200078ec0ff */
[----:B------:R-:W-:Y:S01]  /*1c80*/  UISETP.LT.U32.AND UP1, UPT, UR40, 0x4, UP1 ;  /* 0x000000042800788c */ /* 0x000fe20008f21070 */
[----:B------:R-:W-:Y:S01]  /*1c90*/  PRMT R8, R9, 0x6540, R152 ;  /* 0x0000654009087816 */ /* 0x000fe20000000098 */
[----:B------:R-:W-:Y:S01]  /*1ca0*/  IMAD.SHL.U32 R152, R152, 0x100, RZ ;  /* 0x0000010098987824 */ /* 0x000fe200078e00ff */
[----:B------:R-:W-:Y:S01]  /*1cb0*/  SHF.R.S32.HI R21, RZ, 0x1f, R23 ;  /* 0x0000001fff157819 */ /* 0x000fe20000011417 */
[----:B--2---:R-:W-:Y:S01]  /*1cc0*/  IMAD R13, R0, -0x2, R7 ;  /* 0xfffffffe000d7824 */ /* 0x004fe200078e0207 */
[----:B------:R-:W-:Y:S01]  /*1cd0*/  UISETP.GT.U32.AND UP0, UPT, UR40, 0x3, !UP0 ;  /* 0x000000032800788c */ /* 0x000fe2000c704070 */
[----:B------:R-:W-:Y:S01]  /*1ce0*/  IMAD.SHL.U32 R0, R153, 0x80, RZ ;  /* 0x0000008099007824 */ /* 0x000fe200078e00ff */
[----:B------:R-:W-:Y:S01]  /*1cf0*/  ISETP.GE.AND P0, PT, R152, R7, PT ;  /* 0x000000079800720c */ /* 0x000fe20003f06270 */
[----:B------:R-:W-:Y:S01]  /*1d00*/  IMAD R4, R21, UR6, RZ ;  /* 0x0000000615047c24 */ /* 0x000fe2000f8e02ff */
[----:B------:R-:W-:Y:S01]  /*1d10*/  SHF.R.S32.HI R9, RZ, 0x1f, R8 ;  /* 0x0000001fff097819 */ /* 0x000fe20000011408 */
[----:B------:R-:W-:Y:S01]  /*1d20*/  USEL UR5, URZ, 0x1, !UP1 ;  /* 0x000000013f057887 */ /* 0x000fe2000c800000 */
[----:B------:R-:W-:Y:S01]  /*1d30*/  ISETP.GE.OR P0, PT, R0, UR8, P0 ;  /* 0x0000000800007c0c */ /* 0x000fe20008706670 */
[----:B------:R-:W-:Y:S01]  /*1d40*/  USEL UR4, URZ, 0x1, !UP0 ;  /* 0x000000013f047887 */ /* 0x000fe2000c000000 */
[----:B------:R-:W-:Y:S01]  /*1d50*/  LOP3.LUT R3, R6, 0x40, R3, 0xe2, !PT ;  /* 0x0000004006037812 */ /* 0x000fe200078ee203 */
[----:B------:R-:W-:Y:S01]  /*1d60*/  IMAD.WIDE R6, R153, 0x80, RZ ;  /* 0x0000008099067825 */ /* 0x000fe200078e02ff */
[----:B------:R-:W-:Y:S01]  /*1d70*/  ULOP3.LUT UR39, UR39, 0x3, URZ, 0xc0, !UPT ;  /* 0x0000000327277892 */ /* 0x000fe2000f8ec03f */
[----:B------:R-:W-:Y:S01]  /*1d80*/  IADD3 R0, -R0, UR8, R11 ;  /* 0x0000000800007c10 */ /* 0x000fe2000fffe10b */
[----:B------:R-:W-:Y:S01]  /*1d90*/  ULOP3.LUT UR38, UR4, UR38, UR5, 0x96, !UPT ;  /* 0x0000002604267292 */ /* 0x000fe2000f8e9605 */
[C---:B------:R-:W-:Y:S01]  /*1da0*/  IMAD R15, R23.reuse, UR7, R4 ;  /* 0x00000007170f7c24 */ /* 0x040fe2000f8e0204 */
[----:B------:R-:W-:Y:S01]  /*1db0*/  LOP3.LUT R169, R6, R3, R10, 0xfe, !PT ;  /* 0x0000000306a97212 */ /* 0x000fe200078efe0a */
[----:B------:R-:W-:-:S04]  /*1dc0*/  IMAD.WIDE.U32 R4, R23, UR6, R8 ;  /* 0x0000000617047c25 */ /* 0x000fc8000f8e0008 */
[----:B------:R-:W-:Y:S02]  /*1dd0*/  IMAD.IADD R5, R5, 0x1, R15 ;  /* 0x0000000105057824 */ /* 0x000fe400078e020f */
[----:B------:R-:W-:Y:S02]  /*1de0*/  IMAD.IADD R3, R13, 0x1, -R152 ;  /* 0x000000010d037824 */ /* 0x000fe400078e0a98 */
[----:B------:R-:W-:Y:S01]  /*1df0*/  IMAD.MOV.U32 R153, RZ, RZ, -0x1 ;  /* 0xffffffffff997424 */ /* 0x000fe200078e00ff */
[----:B------:R-:W-:Y:S06]  /*1e00*/  @P0 BRA `(.L_x_32) ;  /* 0x0000007800dc0947 */ /* 0x000fec0003800000 */
[----:B------:R-:W0:Y:S01]  /*1e10*/  LDC.64 R10, c[0x0][0x5c8] ;  /* 0x00017200ff0a7b82 */ /* 0x000e220000000a00 */
[----:B-----5:R-:W-:Y:S01]  /*1e20*/  FSETP.NEU.AND P1, PT, R155, RZ, PT ;  /* 0x000000ff9b00720b */ /* 0x020fe20003f2d000 */
[----:B------:R-:W-:Y:S01]  /*1e30*/  BSSY B0, `(.L_x_32) ;  /* 0x00007b4000007945 */ /* 0x000fe20003800000 */
[----:B------:R-:W-:-:S04]  /*1e40*/  ISETP.GT.AND P0, PT, R3, RZ, PT ;  /* 0x000000ff0300720c */ /* 0x000fc80003f04270 */
[----:B------:R-:W-:Y:S01]  /*1e50*/  ISETP.GT.AND P3, PT, R0, RZ, P0 ;  /* 0x000000ff0000720c */ /* 0x000fe20000764270 */
[-C--:B0-----:R-:W-:Y:S02]  /*1e60*/  IMAD R12, R7, R10.reuse, RZ ;  /* 0x0000000a070c7224 */ /* 0x081fe400078e02ff */
[----:B------:R-:W-:-:S04]  /*1e70*/  IMAD.WIDE.U32 R160, R169, R10, R4 ;  /* 0x0000000aa9a07225 */ /* 0x000fc800078e0004 */
[----:B------:R-:W-:-:S04]  /*1e80*/  IMAD R5, R169, R11, R12 ;  /* 0x0000000ba9057224 */ /* 0x000fc800078e020c */
[----:B------:R-:W-:Y:S01]  /*1e90*/  IMAD.IADD R171, R161, 0x1, R5 ;  /* 0x00000001a1ab7824 */ /* 0x000fe200078e0205 */
[----:B------:R-:W-:Y:S06]  /*1ea0*/  @!P1 BRA `(.L_x_33) ;  /* 0x0000005400989947 */ /* 0x000fec0003800000 */
[----:B------:R-:W0:Y:S01]  /*1eb0*/  LDC.64 R14, c[0x0][0x5b8] ;  /* 0x00016e00ff0e7b82 */ /* 0x000e220000000a00 */
[----:B------:R-:W-:-:S07]  /*1ec0*/  ULDC.64 UR4, c[0x0][0x5c0] ;  /* 0x0001700000047ab9 */ /* 0x000fce0000000a00 */
[----:B------:R-:W1:Y:S08]  /*1ed0*/  LDC.64 R166, c[0x0][0x5b0] ;  /* 0x00016c00ffa67b82 */ /* 0x000e700000000a00 */
[----:B------:R-:W2:Y:S01]  /*1ee0*/  LDC.64 R12, c[0x0][0x5a8] ;  /* 0x00016a00ff0c7b82 */ /* 0x000ea20000000a00 */
[-C--:B0-----:R-:W-:Y:S02]  /*1ef0*/  IMAD R4, R21, R14.reuse, RZ ;  /* 0x0000000e15047224 */ /* 0x081fe400078e02ff */
[----:B------:R-:W-:-:S04]  /*1f00*/  IMAD.WIDE.U32 R162, R23, R14, R8 ;  /* 0x0000000e17a27225 */ /* 0x000fc800078e0008 */
[----:B------:R-:W-:Y:S02]  /*1f10*/  IMAD R161, R23, R15, R4 ;  /* 0x0000000f17a17224 */ /* 0x000fe400078e0204 */
[-C--:B-1----:R-:W-:Y:S02]  /*1f20*/  IMAD R6, R7, R166.reuse, RZ ;  /* 0x000000a607067224 */ /* 0x082fe400078e02ff */
[----:B------:R-:W-:Y:S02]  /*1f30*/  IMAD.IADD R21, R163, 0x1, R161 ;  /* 0x00000001a3157824 */ /* 0x000fe400078e02a1 */
[----:B------:R-:W-:Y:S02]  /*1f40*/  IMAD.MOV.U32 R20, RZ, RZ, R162 ;  /* 0x000000ffff147224 */ /* 0x000fe400078e00a2 */
[C---:B------:R-:W-:Y:S02]  /*1f50*/  IMAD R165, R169.reuse, R167, R6 ;  /* 0x000000a7a9a57224 */ /* 0x040fe400078e0206 */
[----:B------:R-:W-:-:S04]  /*1f60*/  IMAD.WIDE.U32 R4, R169, R166, R20 ;  /* 0x000000a6a9047225 */ /* 0x000fc800078e0014 */
[----:B------:R-:W-:Y:S01]  /*1f70*/  IMAD.IADD R5, R5, 0x1, R165 ;  /* 0x0000000105057824 */ /* 0x000fe200078e02a5 */
[----:B--2---:R-:W-:-:S04]  /*1f80*/  LEA R6, P1, R4, R12, 0x1 ;  /* 0x0000000c04067211 */ /* 0x004fc800078208ff */
[----:B------:R-:W-:-:S05]  /*1f90*/  LEA.HI.X R7, R4, R13, R5, 0x1, P1 ;  /* 0x0000000d04077211 */ /* 0x000fca00008f0c05 */
[----:B------:R0:W2:Y:S01]  /*1fa0*/  @P3 LDG.E.LTC128B.U16 R15, desc[UR36][R6.64] ;  /* 0x00000024060f3981 */ /* 0x0000a2000c1e1520 */
[----:B------:R-:W-:Y:S01]  /*1fb0*/  IMAD.WIDE.U32 R158, R169, R166, R8 ;  /* 0x000000a6a99e7225 */ /* 0x000fe200078e0008 */
[----:B------:R-:W-:Y:S03]  /*1fc0*/  BSSY B1, `(.L_x_34) ;  /* 0x0000013000017945 */ /* 0x000fe60003800000 */
[----:B------:R-:W-:Y:S02]  /*1fd0*/  IMAD.IADD R159, R165, 0x1, R159 ;  /* 0x00000001a59f7824 */ /* 0x000fe400078e029f */
[----:B------:R-:W-:-:S04]  /*1fe0*/  IMAD.WIDE.U32 R158, R23, R14, R158 ;  /* 0x0000000e179e7225 */ /* 0x000fc800078e009e */
[----:B0-----:R-:W-:Y:S01]  /*1ff0*/  IMAD.IADD R7, R161, 0x1, R159 ;  /* 0x00000001a1077824 */ /* 0x001fe200078e029f */
[----:B------:R-:W-:Y:S02]  /*2000*/  LEA R6, P4, R158, R12, 0x1 ;  /* 0x0000000c9e067211 */ /* 0x000fe400078808ff */
[----:B------:R-:W-:Y:S02]  /*2010*/  SHF.L.U64.HI R159, R166, 0x3, R167 ;  /* 0x00000003a69f7819 */ /* 0x000fe400000102a7 */
[----:B------:R-:W-:Y:S01]  /*2020*/  LEA.HI.X R7, R158, R13, R7, 0x1, P4 ;  /* 0x0000000d9e077211 */ /* 0x000fe200020f0c07 */
[----:B------:R-:W-:Y:S02]  /*2030*/  IMAD.SHL.U32 R158, R166, 0x8, RZ ;  /* 0x00000008a69e7824 */ /* 0x000fe400078e00ff */
[----:B--2---:R-:W-:-:S05]  /*2040*/  HADD2.F32 R4, -RZ, R15.H0_H0 ;  /* 0x2000000fff047230 */ /* 0x004fca0000004100 */
[----:B------:R-:W-:Y:S01]  /*2050*/  FMUL R5, R4, R155 ;  /* 0x0000009b04057220 */ /* 0x000fe20000400000 */
[----:B------:R-:W-:-:S03]  /*2060*/  LEA R4, P1, R160, UR4, 0x1 ;  /* 0x00000004a0047c11 */ /* 0x000fc6000f8208ff */
[----:B------:R-:W-:Y:S01]  /*2070*/  FFMA R24, R24, R154, R5 ;  /* 0x0000009a18187223 */ /* 0x000fe20000000005 */
[----:B------:R-:W-:Y:S02]  /*2080*/  LEA.HI.X R5, R160, UR5, R171, 0x1, P1 ;  /* 0x00000005a0057c11 */ /* 0x000fe400088f0cab */
[----:B------:R-:W-:Y:S02]  /*2090*/  ISETP.GT.AND P1, PT, R3, 0x1, PT ;  /* 0x000000010300780c */ /* 0x000fe40003f24270 */
[----:B------:R-:W-:Y:S02]  /*20a0*/  F2FP.F16.F32.PACK_AB R24, RZ, R24 ;  /* 0x00000018ff18723e */ /* 0x000fe400000000ff */
[----:B------:R-:W-:-:S03]  /*20b0*/  ISETP.GT.AND P2, PT, R0, RZ, P1 ;  /* 0x000000ff0000720c */ /* 0x000fc60000f44270 */
[----:B------:R0:W-:Y:S10]  /*20c0*/  @P3 STG.E.U16 desc[UR36][R4.64], R24 ;  /* 0x0000001804003986 */ /* 0x0001f4000c101524 */
[----:B------:R-:W-:Y:S05]  /*20d0*/  @!P2 BRA `(.L_x_35) ;  /* 0x000000000004a947 */ /* 0x000fea0003800000 */
[----:B------:R1:W5:Y:S02]  /*20e0*/  LDG.E.LTC128B.U16 R15, desc[UR36][R6.64+0x2] ;  /* 0x00000224060f7981 */ /* 0x000364000c1e1520 */
.L_x_35:
[----:B------:R-:W-:Y:S05]  /*20f0*/  BSYNC B1 ;  /* 0x0000000000017941 */ /* 0x000fea0003800000 */
.L_x_34:
[----:B-----5:R-:W-:Y:S01]  /*2100*/  HADD2.F32 R20, -RZ, R15.H0_H0 ;  /* 0x2000000fff147230 */ /* 0x020fe20000004100 */
[----:B------:R-:W-:Y:S01]  /*2110*/  ISETP.GT.AND P0, PT, R0, 0x8, P0 ;  /* 0x000000080000780c */ /* 0x000fe20000704270 */
[----:B------:R-:W-:Y:S01]  /*2120*/  IMAD.WIDE.U32 R158, R169, R166, R158 ;  /* 0x000000a6a99e7225 */ /* 0x000fe200078e009e */
[----:B------:R-:W-:-:S03]  /*2130*/  PRMT R152, R15, 0x7610, R152 ;  /* 0x000076100f987816 */ /* 0x000fc60000000098 */
[----:B------:R-:W-:Y:S01]  /*2140*/  FMUL R20, R20, R155 ;  /* 0x0000009b14147220 */ /* 0x000fe20000400000 */
[----:B------:R-:W-:Y:S01]  /*2150*/  IMAD.IADD R165, R165, 0x1, R159 ;  /* 0x00000001a5a57824 */ /* 0x000fe200078e029f */
[----:B------:R-:W-:Y:S02]  /*2160*/  IADD3 R162, P3, R162, R158, RZ ;  /* 0x0000009ea2a27210 */ /* 0x000fe40007f7e0ff */
[----:B------:R-:W-:-:S03]  /*2170*/  FFMA R25, R25, R154, R20 ;  /* 0x0000009a19197223 */ /* 0x000fc60000000014 */
[----:B------:R-:W-:Y:S01]  /*2180*/  IMAD.X R21, R165, 0x1, R21, P3 ;  /* 0x00000001a5157824 */ /* 0x000fe200018e0615 */
[C---:B------:R-:W-:Y:S02]  /*2190*/  LEA R20, P3, R162.reuse, R12, 0x1 ;  /* 0x0000000ca2147211 */ /* 0x040fe400078608ff */
[----:B------:R-:W-:Y:S02]  /*21a0*/  F2FP.F16.F32.PACK_AB R25, RZ, R25 ;  /* 0x00000019ff19723e */ /* 0x000fe400000000ff */
[----:B------:R-:W-:Y:S02]  /*21b0*/  LEA.HI.X R21, R162, R13, R21, 0x1, P3 ;  /* 0x0000000da2157211 */ /* 0x000fe400018f0c15 */
[----:B------:R-:W-:-:S05]  /*21c0*/  PRMT R159, R25, 0x7610, R159 ;  /* 0x00007610199f7816 */ /* 0x000fca000000009f */
[----:B------:R2:W-:Y:S04]  /*21d0*/  @P2 STG.E.U16 desc[UR36][R4.64+0x2], R159 ;  /* 0x0000029f04002986 */ /* 0x0005e8000c101524 */
[----:B------:R-:W0:Y:S01]  /*21e0*/  @P0 LDG.E.LTC128B.U16 R152, desc[UR36][R20.64] ;  /* 0x0000002414980981 */ /* 0x000e22000c1e1520 */
[----:B------:R-:W-:Y:S01]  /*21f0*/  IADD3 R8, P2, R8, R158, RZ ;  /* 0x0000009e08087210 */ /* 0x000fe20007f5e0ff */
[----:B------:R-:W-:Y:S01]  /*2200*/  BSSY B1, `(.L_x_36) ;  /* 0x0000011000017945 */ /* 0x000fe20003800000 */
[----:B------:R-:W-:Y:S02]  /*2210*/  SHF.L.U64.HI R11, R10, 0x4, R11 ;  /* 0x000000040a0b7819 */ /* 0x000fe4000001020b */
[----:B------:R-:W-:Y:S01]  /*2220*/  ISETP.GT.AND P1, PT, R0, 0x8, P1 ;  /* 0x000000080000780c */ /* 0x000fe20000f24270 */
[----:B------:R-:W-:Y:S01]  /*2230*/  IMAD.X R9, R9, 0x1, R165, P2 ;  /* 0x0000000109097824 */ /* 0x000fe200010e06a5 */
[----:B------:R-:W-:Y:S01]  /*2240*/  LEA R10, P2, R10, R4, 0x4 ;  /* 0x000000040a0a7211 */ /* 0x000fe200078420ff */
[----:B------:R-:W-:-:S04]  /*2250*/  IMAD.WIDE.U32 R14, R23, R14, R8 ;  /* 0x0000000e170e7225 */ /* 0x000fc800078e0008 */
[----:B------:R-:W-:Y:S01]  /*2260*/  IMAD.X R11, R11, 0x1, R5, P2 ;  /* 0x000000010b0b7824 */ /* 0x000fe200010e0605 */
[----:B------:R-:W-:Y:S01]  /*2270*/  LEA R8, P3, R14, R12, 0x1 ;  /* 0x0000000c0e087211 */ /* 0x000fe200078608ff */
[----:B------:R-:W-:-:S05]  /*2280*/  IMAD.IADD R9, R161, 0x1, R15 ;  /* 0x00000001a1097824 */ /* 0x000fca00078e020f */
[----:B------:R-:W-:Y:S01]  /*2290*/  LEA.HI.X R9, R14, R13, R9, 0x1, P3 ;  /* 0x0000000d0e097211 */ /* 0x000fe200018f0c09 */
[----:B0-----:R-:W-:-:S05]  /*22a0*/  HADD2.F32 R24, -RZ, R152.H0_H0 ;  /* 0x20000098ff187230 */ /* 0x001fca0000004100 */
[----:B------:R-:W-:-:S04]  /*22b0*/  FMUL R25, R24, R155 ;  /* 0x0000009b18197220 */ /* 0x000fc80000400000 */
[----:B------:R-:W-:-:S05]  /*22c0*/  FFMA R25, R26, R154, R25 ;  /* 0x0000009a1a197223 */ /* 0x000fca0000000019 */
[----:B------:R-:W-:-:S05]  /*22d0*/  F2FP.F16.F32.PACK_AB R25, RZ, R25 ;  /* 0x00000019ff19723e */ /* 0x000fca00000000ff */
[----:B------:R2:W-:Y:S01]  /*22e0*/  @P0 STG.E.U16 desc[UR36][R10.64], R25 ;  /* 0x000000190a000986 */ /* 0x0005e2000c101524 */
[----:B------:R-:W-:Y:S05]  /*22f0*/  @!P1 BRA `(.L_x_37) ;  /* 0x0000000000049947 */ /* 0x000fea0003800000 */
[----:B------:R0:W5:Y:S02]  /*2300*/  LDG.E.LTC128B.U16 R152, desc[UR36][R8.64+0x2] ;  /* 0x0000022408987981 */ /* 0x000164000c1e1520 */
.L_x_37:
[----:B------:R-:W-:Y:S05]  /*2310*/  BSYNC B1 ;  /* 0x0000000000017941 */ /* 0x000fea0003800000 */
.L_x_36:
[----:B-----5:R-:W-:Y:S01]  /*2320*/  HADD2.F32 R12, -RZ, R152.H0_H0 ;  /* 0x20000098ff0c7230 */ /* 0x020fe20000004100 */
[----:B------:R-:W-:Y:S01]  /*2330*/  ISETP.GT.AND P0, PT, R3, 0x8, PT ;  /* 0x000000080300780c */ /* 0x000fe20003f04270 */
[----:B------:R-:W-:Y:S03]  /*2340*/  BSSY B1, `(.L_x_38) ;  /* 0x0000008000017945 */ /* 0x000fe60003800000 */
[----:B------:R-:W-:Y:S01]  /*2350*/  FMUL R12, R12, R155 ;  /* 0x0000009b0c0c7220 */ /* 0x000fe20000400000 */
[----:B------:R-:W-:-:S03]  /*2360*/  ISETP.GT.AND P2, PT, R0, RZ, P0 ;  /* 0x000000ff0000720c */ /* 0x000fc60000744270 */
[----:B------:R-:W-:-:S05]  /*2370*/  FFMA R12, R27, R154, R12 ;  /* 0x0000009a1b0c7223 */ /* 0x000fca000000000c */
[----:B------:R-:W-:-:S05]  /*2380*/  F2FP.F16.F32.PACK_AB R12, RZ, R12 ;  /* 0x0000000cff0c723e */ /* 0x000fca00000000ff */
[----:B------:R3:W-:Y:S01]  /*2390*/  @P1 STG.E.U16 desc[UR36][R10.64+0x2], R12 ;  /* 0x0000020c0a001986 */ /* 0x0007e2000c101524 */
[----:B------:R-:W-:Y:S05]  /*23a0*/  @!P2 BRA `(.L_x_39) ;  /* 0x000000000004a947 */ /* 0x000fea0003800000 */
[----:B------:R4:W5:Y:S02]  /*23b0*/  LDG.E.LTC128B.U16 R152, desc[UR36][R6.64+0x10] ;  /* 0x0000102406987981 */ /* 0x000964000c1e1520 */
.L_x_39:
[----:B------:R-:W-:Y:S05]  /*23c0*/  BSYNC B1 ;  /* 0x0000000000017941 */ /* 0x000fea0003800000 */
.L_x_38:
[----:B---3-5:R-:W-:Y:S01]  /*23d0*/  HADD2.F32 R12, -RZ, R152.H0_H0 ;  /* 0x20000098ff0c7230 */ /* 0x028fe20000004100 */
        /* <DEDUP_REMOVED lines=9> */
.L_x_41:
[----:B------:R-:W-:Y:S05]  /*2470*/  BSYNC B1 ;  /* 0x0000000000017941 */ /* 0x000fea0003800000 */
.L_x_40:
[----:B-----5:R-:W-:Y:S01]  /*2480*/  HADD2.F32 R12, -RZ, R152.H0_H0 ;  /* 0x20000098ff0c7230 */ /* 0x020fe20000004100 */
[----:B------:R-:W-:Y:S01]  /*2490*/  ISETP.GT.AND P0, PT, R0, 0x8, P0 ;  /* 0x000000080000780c */ /* 0x000fe20000704270 */
[----:B------:R-:W-:Y:S03]  /*24a0*/  BSSY B1, `(.L_x_42) ;  /* 0x0000007000017945 */ /* 0x000fe60003800000 */
[----:B------:R-:W-:-:S04]  /*24b0*/  FMUL R12, R12, R155 ;  /* 0x0000009b0c0c7220 */ /* 0x000fc80000400000 */
[----:B------:R-:W-:-:S05]  /*24c0*/  FFMA R12, R29, R154, R12 ;  /* 0x0000009a1d0c7223 */ /* 0x000fca000000000c */
[----:B------:R-:W-:-:S05]  /*24d0*/  F2FP.F16.F32.PACK_AB R12, RZ, R12 ;  /* 0x0000000cff0c723e */ /* 0x000fca00000000ff */
[----:B------:R0:W-:Y:S01]  /*24e0*/  @P3 STG.E.U16 desc[UR36][R4.64+0x12], R12 ;  /* 0x0000120c04003986 */ /* 0x0001e2000c101524 */
[----:B------:R-:W-:Y:S05]  /*24f0*/  @!P0 BRA `(.L_x_43) ;  /* 0x0000000000048947 */ /* 0x000fea0003800000 */
[----:B------:R0:W5:Y:S02]  /*2500*/  LDG.E.LTC128B.U16 R152, desc[UR36][R8.64+0x10] ;  /* 0x0000102408987981 */ /* 0x000164000c1e1520 */
.L_x_43:
[----:B------:R-:W-:Y:S05]  /*2510*/  BSYNC B1 ;  /* 0x0000000000017941 */ /* 0x000fea0003800000 */
.L_x_42:
[----:B0----5:R-:W-:Y:S01]  /*2520*/  HADD2.F32 R12, -RZ, R152.H0_H0 ;  /* 0x20000098ff0c7230 */ /* 0x021fe20000004100 */
[----:B------:R-:W-:Y:S01]  /*2530*/  ISETP.GT.AND P1, PT, R0, 0x8, P1 ;  /* 0x000000080000780c */ /* 0x000fe20000f24270 */
[----:B------:R-:W-:Y:S03]  /*2540*/  BSSY B1, `(.L_x_44) ;  /* 0x0000007000017945 */ /* 0x000fe60003800000 */
[----:B---3--:R-:W-:-:S04]  /*2550*/  FMUL R13, R12, R155 ;  /* 0x0000009b0c0d7220 */ /* 0x008fc80000400000 */
[----:B------:R-:W-:-:S05]  /*2560*/  FFMA R13, R30, R154, R13 ;  /* 0x0000009a1e0d7223 */ /* 0x000fca000000000d */
[----:B------:R-:W-:-:S05]  /*2570*/  F2FP.F16.F32.PACK_AB R13, RZ, R13 ;  /* 0x0000000dff0d723e */ /* 0x000fca00000000ff */
[----:B------:R0:W-:Y:S01]  /*2580*/  @P0 STG.E.U16 desc[UR36][R10.64+0x10], R13 ;  /* 0x0000100d0a000986 */ /* 0x0001e2000c101524 */
[----:B------:R-:W-:Y:S05]  /*2590*/  @!P1 BRA `(.L_x_45) ;  /* 0x0000000000049947 */ /* 0x000fea0003800000 */
[----:B------:R3:W5:Y:S02]  /*25a0*/  LDG.E.LTC128B.U16 R152, desc[UR36][R8.64+0x12] ;  /* 0x0000122408987981 */ /* 0x000764000c1e1520 */
.L_x_45:
[----:B------:R-:W-:Y:S05]  /*25b0*/  BSYNC B1 ;  /* 0x0000000000017941 */ /* 0x000fea0003800000 */
.L_x_44:
        /* <DEDUP_REMOVED lines=10> */
.L_x_47:
[----:B------:R-:W-:Y:S05]  /*2660*/  BSYNC B1 ;  /* 0x0000000000017941 */ /* 0x000fea0003800000 */
.L_x_46:
[----:B0----5:R-:W-:Y:S01]  /*2670*/  HADD2.F32 R12, -RZ, R152.H0_H0 ;  /* 0x20000098ff0c7230 */ /* 0x021fe20000004100 */
        /* <DEDUP_REMOVED lines=9> */
.L_x_49:
[----:B------:R-:W-:Y:S05]  /*2710*/  BSYNC B1 ;  /* 0x0000000000017941 */ /* 0x000fea0003800000 */
.L_x_48:
        /* <DEDUP_REMOVED lines=9> */
.L_x_51:
[----:B------:R-:W-:Y:S05]  /*27b0*/  BSYNC B1 ;  /* 0x0000000000017941 */ /* 0x000fea0003800000 */
.L_x_50:
[----:B0----5:R-:W-:Y:S01]  /*27c0*/  HADD2.F32 R12, -RZ, R152.H0_H0 ;  /* 0x20000098ff0c7230 */ /* 0x021fe20000004100 */
        /* <DEDUP_REMOVED lines=8> */
.L_x_53:
[----:B------:R-:W-:Y:S05]  /*2850*/  BSYNC B1 ;  /* 0x0000000000017941 */ /* 0x000fea0003800000 */
.L_x_52:
        /* <DEDUP_REMOVED lines=10> */
.L_x_55:
[----:B------:R-:W-:Y:S05]  /*2900*/  BSYNC B1 ;  /* 0x0000000000017941 */ /* 0x000fea0003800000 */
.L_x_54:
        /* <DEDUP_REMOVED lines=10> */
.L_x_57:
[----:B------:R-:W-:Y:S05]  /*29b0*/  BSYNC B1 ;  /* 0x0000000000017941 */ /* 0x000fea0003800000 */
.L_x_56:
        /* <DEDUP_REMOVED lines=9> */
.L_x_59:
[----:B------:R-:W-:Y:S05]  /*2a50*/  BSYNC B1 ;  /* 0x0000000000017941 */ /* 0x000fea0003800000 */
.L_x_58:
        /* <DEDUP_REMOVED lines=9> */
.L_x_61:
[----:B------:R-:W-:Y:S05]  /*2af0*/  BSYNC B1 ;  /* 0x0000000000017941 */ /* 0x000fea0003800000 */
.L_x_60:
        /* <DEDUP_REMOVED lines=10> */
.L_x_63:
[----:B------:R-:W-:Y:S05]  /*2ba0*/  BSYNC B1 ;  /* 0x0000000000017941 */ /* 0x000fea0003800000 */
.L_x_62:
        /* <DEDUP_REMOVED lines=10> */
.L_x_65:
[----:B------:R-:W-:Y:S05]  /*2c50*/  BSYNC B1 ;  /* 0x0000000000017941 */ /* 0x000fea0003800000 */
.L_x_64:
        /* <DEDUP_REMOVED lines=9> */
.L_x_67:
[----:B------:R-:W-:Y:S05]  /*2cf0*/  BSYNC B1 ;  /* 0x0000000000017941 */ /* 0x000fea0003800000 */
.L_x_66:
        /* <DEDUP_REMOVED lines=9> */
.L_x_69:
[----:B------:R-:W-:Y:S05]  /*2d90*/  BSYNC B1 ;  /* 0x0000000000017941 */ /* 0x000fea0003800000 */
.L_x_68:
        /* <DEDUP_REMOVED lines=10> */
.L_x_71:
[----:B------:R-:W-:Y:S05]  /*2e40*/  BSYNC B1 ;  /* 0x0000000000017941 */ /* 0x000fea0003800000 */
.L_x_70:
        /* <DEDUP_REMOVED lines=10> */
.L_x_73:
[----:B------:R-:W-:Y:S05]  /*2ef0*/  BSYNC B1 ;  /* 0x0000000000017941 */ /* 0x000fea0003800000 */
.L_x_72:
        /* <DEDUP_REMOVED lines=9> */
.L_x_75:
[----:B------:R-:W-:Y:S05]  /*2f90*/  BSYNC B1 ;  /* 0x0000000000017941 */ /* 0x000fea0003800000 */
.L_x_74:
        /* <DEDUP_REMOVED lines=9> */
.L_x_77:
[----:B------:R-:W-:Y:S05]  /*3030*/  BSYNC B1 ;  /* 0x0000000000017941 */ /* 0x000fea0003800000 */
.L_x_76:
        /* <DEDUP_REMOVED lines=10> */
.L_x_79:
[----:B------:R-:W-:Y:S05]  /*30e0*/  BSYNC B1 ;  /* 0x0000000000017941 */ /* 0x000fea0003800000 */
.L_x_78:
        /* <DEDUP_REMOVED lines=10> */
.L_x_81:
[----:B------:R-:W-:Y:S05]  /*3190*/  BSYNC B1 ;  /* 0x0000000000017941 */ /* 0x000fea0003800000 */
.L_x_80:
        /* <DEDUP_REMOVED lines=9> */
.L_x_83:
[----:B------:R-:W-:Y:S05]  /*3230*/  BSYNC B1 ;  /* 0x0000000000017941 */ /* 0x000fea0003800000 */
.L_x_82:
        /* <DEDUP_REMOVED lines=9> */
.L_x_85:
[----:B------:R-:W-:Y:S05]  /*32d0*/  BSYNC B1 ;  /* 0x0000000000017941 */ /* 0x000fea0003800000 */
.L_x_84:
        /* <DEDUP_REMOVED lines=10> */
.L_x_87:
[----:B------:R-:W-:Y:S05]  /*3380*/  BSYNC B1 ;  /* 0x0000000000017941 */ /* 0x000fea0003800000 */
.L_x_86:
        /* <DEDUP_REMOVED lines=10> */
.L_x_89:
[----:B------:R-:W-:Y:S05]  /*3430*/  BSYNC B1 ;  /* 0x0000000000017941 */ /* 0x000fea0003800000 */
.L_x_88:
        /* <DEDUP_REMOVED lines=9> */
.L_x_91:
[----:B------:R-:W-:Y:S05]  /*34d0*/  BSYNC B1 ;  /* 0x0000000000017941 */ /* 0x000fea0003800000 */
.L_x_90:
        /* <DEDUP_REMOVED lines=9> */
.L_x_93:
[----:B------:R-:W-:Y:S05]  /*3570*/  BSYNC B1 ;  /* 0x0000000000017941 */ /* 0x000fea0003800000 */
.L_x_92:
        /* <DEDUP_REMOVED lines=10> */
.L_x_95:
[----:B------:R-:W-:Y:S05]  /*3620*/  BSYNC B1 ;  /* 0x0000000000017941 */ /* 0x000fea0003800000 */
.L_x_94:
        /* <DEDUP_REMOVED lines=10> */
.L_x_97:
[----:B------:R-:W-:Y:S05]  /*36d0*/  BSYNC B1 ;  /* 0x0000000000017941 */ /* 0x000fea0003800000 */
.L_x_96:
        /* <DEDUP_REMOVED lines=9> */
.L_x_99:
[----:B------:R-:W-:Y:S05]  /*3770*/  BSYNC B1 ;  /* 0x0000000000017941 */ /* 0x000fea0003800000 */
.L_x_98:
        /* <DEDUP_REMOVED lines=9> */
.L_x_101:
[----:B------:R-:W-:Y:S05]  /*3810*/  BSYNC B1 ;  /* 0x0000000000017941 */ /* 0x000fea0003800000 */
.L_x_100:
        /* <DEDUP_REMOVED lines=10> */
.L_x_103:
[----:B------:R-:W-:Y:S05]  /*38c0*/  BSYNC B1 ;  /* 0x0000000000017941 */ /* 0x000fea0003800000 */
.L_x_102:
        /* <DEDUP_REMOVED lines=10> */
.L_x_105:
[----:B------:R-:W-:Y:S05]  /*3970*/  BSYNC B1 ;  /* 0x0000000000017941 */ /* 0x000fea0003800000 */
.L_x_104:
        /* <DEDUP_REMOVED lines=9> */
.L_x_107:
[----:B------:R-:W-:Y:S05]  /*3a10*/  BSYNC B1 ;  /* 0x0000000000017941 */ /* 0x000fea0003800000 */
.L_x_106:
        /* <DEDUP_REMOVED lines=9> */
.L_x_109:
[----:B------:R-:W-:Y:S05]  /*3ab0*/  BSYNC B1 ;  /* 0x0000000000017941 */ /* 0x000fea0003800000 */
.L_x_108:
        /* <DEDUP_REMOVED lines=10> */
.L_x_111:
[----:B------:R-:W-:Y:S05]  /*3b60*/  BSYNC B1 ;  /* 0x0000000000017941 */ /* 0x000fea0003800000 */
.L_x_110:
        /* <DEDUP_REMOVED lines=10> */
.L_x_113:
[----:B------:R-:W-:Y:S05]  /*3c10*/  BSYNC B1 ;  /* 0x0000000000017941 */ /* 0x000fea0003800000 */
.L_x_112:
        /* <DEDUP_REMOVED lines=9> */
.L_x_115:
[----:B------:R-:W-:Y:S05]  /*3cb0*/  BSYNC B1 ;  /* 0x0000000000017941 */ /* 0x000fea0003800000 */
.L_x_114:
        /* <DEDUP_REMOVED lines=9> */
.L_x_117:
[----:B------:R-:W-:Y:S05]  /*3d50*/  BSYNC B1 ;  /* 0x0000000000017941 */ /* 0x000fea0003800000 */
.L_x_116:
        /* <DEDUP_REMOVED lines=10> */
.L_x_119:
[----:B------:R-:W-:Y:S05]  /*3e00*/  BSYNC B1 ;  /* 0x0000000000017941 */ /* 0x000fea0003800000 */
.L_x_118:
        /* <DEDUP_REMOVED lines=10> */
.L_x_121:
[----:B------:R-:W-:Y:S05]  /*3eb0*/  BSYNC B1 ;  /* 0x0000000000017941 */ /* 0x000fea0003800000 */
.L_x_120:
        /* <DEDUP_REMOVED lines=9> */
.L_x_123:
[----:B------:R-:W-:Y:S05]  /*3f50*/  BSYNC B1 ;  /* 0x0000000000017941 */ /* 0x000fea0003800000 */
.L_x_122:
        /* <DEDUP_REMOVED lines=9> */
.L_x_125:
[----:B------:R-:W-:Y:S05]  /*3ff0*/  BSYNC B1 ;  /* 0x0000000000017941 */ /* 0x000fea0003800000 */
.L_x_124:
        /* <DEDUP_REMOVED lines=10> */
.L_x_127:
[----:B------:R-:W-:Y:S05]  /*40a0*/  BSYNC B1 ;  /* 0x0000000000017941 */ /* 0x000fea0003800000 */
.L_x_126:
        /* <DEDUP_REMOVED lines=10> */
.L_x_129:
[----:B------:R-:W-:Y:S05]  /*4150*/  BSYNC B1 ;  /* 0x0000000000017941 */ /* 0x000fea0003800000 */
.L_x_128:
        /* <DEDUP_REMOVED lines=9> */
.L_x_131:
[----:B------:R-:W-:Y:S05]  /*41f0*/  BSYNC B1 ;  /* 0x0000000000017941 */ /* 0x000fea0003800000 */
.L_x_130:
        /* <DEDUP_REMOVED lines=9> */
.L_x_133:
[----:B------:R-:W-:Y:S05]  /*4290*/  BSYNC B1 ;  /* 0x0000000000017941 */ /* 0x000fea0003800000 */
.L_x_132:
        /* <DEDUP_REMOVED lines=10> */
.L_x_135:
[----:B------:R-:W-:Y:S05]  /*4340*/  BSYNC B1 ;  /* 0x0000000000017941 */ /* 0x000fea0003800000 */
.L_x_134:
        /* <DEDUP_REMOVED lines=10> */
.L_x_137:
[----:B------:R-:W-:Y:S05]  /*43f0*/  BSYNC B1 ;  /* 0x0000000000017941 */ /* 0x000fea0003800000 */
.L_x_136:
        /* <DEDUP_REMOVED lines=9> */
.L_x_139:
[----:B------:R-:W-:Y:S05]  /*4490*/  BSYNC B1 ;  /* 0x0000000000017941 */ /* 0x000fea0003800000 */
.L_x_138:
        /* <DEDUP_REMOVED lines=9> */
.L_x_141:
[----:B------:R-:W-:Y:S05]  /*4530*/  BSYNC B1 ;  /* 0x0000000000017941 */ /* 0x000fea0003800000 */
.L_x_140:
        /* <DEDUP_REMOVED lines=10> */
.L_x_143:
[----:B------:R-:W-:Y:S05]  /*45e0*/  BSYNC B1 ;  /* 0x0000000000017941 */ /* 0x000fea0003800000 */
.L_x_142:
        /* <DEDUP_REMOVED lines=10> */
.L_x_145:
[----:B------:R-:W-:Y:S05]  /*4690*/  BSYNC B1 ;  /* 0x0000000000017941 */ /* 0x000fea0003800000 */
.L_x_144:
        /* <DEDUP_REMOVED lines=9> */
.L_x_147:
[----:B------:R-:W-:Y:S05]  /*4730*/  BSYNC B1 ;  /* 0x0000000000017941 */ /* 0x000fea0003800000 */
.L_x_146:
        /* <DEDUP_REMOVED lines=9> */
.L_x_149:
[----:B------:R-:W-:Y:S05]  /*47d0*/  BSYNC B1 ;  /* 0x0000000000017941 */ /* 0x000fea0003800000 */
.L_x_148:
        /* <DEDUP_REMOVED lines=10> */
.L_x_151:
[----:B------:R-:W-:Y:S05]  /*4880*/  BSYNC B1 ;  /* 0x0000000000017941 */ /* 0x000fea0003800000 */
.L_x_150:
        /* <DEDUP_REMOVED lines=10> */
.L_x_153:
[----:B------:R-:W-:Y:S05]  /*4930*/  BSYNC B1 ;  /* 0x0000000000017941 */ /* 0x000fea0003800000 */
.L_x_152:
        /* <DEDUP_REMOVED lines=9> */
.L_x_155:
[----:B------:R-:W-:Y:S05]  /*49d0*/  BSYNC B1 ;  /* 0x0000000000017941 */ /* 0x000fea0003800000 */
.L_x_154:
        /* <DEDUP_REMOVED lines=9> */
.L_x_157:
[----:B------:R-:W-:Y:S05]  /*4a70*/  BSYNC B1 ;  /* 0x0000000000017941 */ /* 0x000fea0003800000 */
.L_x_156:
        /* <DEDUP_REMOVED lines=10> */
.L_x_159:
[----:B------:R-:W-:Y:S05]  /*4b20*/  BSYNC B1 ;  /* 0x0000000000017941 */ /* 0x000fea0003800000 */
.L_x_158:
        /* <DEDUP_REMOVED lines=10> */
.L_x_161:
[----:B------:R-:W-:Y:S05]  /*4bd0*/  BSYNC B1 ;  /* 0x0000000000017941 */ /* 0x000fea0003800000 */
.L_x_160:
        /* <DEDUP_REMOVED lines=9> */
.L_x_163:
[----:B------:R-:W-:Y:S05]  /*4c70*/  BSYNC B1 ;  /* 0x0000000000017941 */ /* 0x000fea0003800000 */
.L_x_162:
        /* <DEDUP_REMOVED lines=9> */
.L_x_165:
[----:B------:R-:W-:Y:S05]  /*4d10*/  BSYNC B1 ;  /* 0x0000000000017941 */ /* 0x000fea0003800000 */
.L_x_164:
        /* <DEDUP_REMOVED lines=10> */
.L_x_167:
[----:B------:R-:W-:Y:S05]  /*4dc0*/  BSYNC B1 ;  /* 0x0000000000017941 */ /* 0x000fea0003800000 */
.L_x_166:
        /* <DEDUP_REMOVED lines=10> */
.L_x_169:
[----:B------:R-:W-:Y:S05]  /*4e70*/  BSYNC B1 ;  /* 0x0000000000017941 */ /* 0x000fea0003800000 */
.L_x_168:
        /* <DEDUP_REMOVED lines=9> */
.L_x_171:
[----:B------:R-:W-:Y:S05]  /*4f10*/  BSYNC B1 ;  /* 0x0000000000017941 */ /* 0x000fea0003800000 */
.L_x_170:
        /* <DEDUP_REMOVED lines=9> */
.L_x_173:
[----:B------:R-:W-:Y:S05]  /*4fb0*/  BSYNC B1 ;  /* 0x0000000000017941 */ /* 0x000fea0003800000 */
.L_x_172:
        /* <DEDUP_REMOVED lines=10> */
.L_x_175:
[----:B------:R-:W-:Y:S05]  /*5060*/  BSYNC B1 ;  /* 0x0000000000017941 */ /* 0x000fea0003800000 */
.L_x_174:
        /* <DEDUP_REMOVED lines=10> */
.L_x_177:
[----:B------:R-:W-:Y:S05]  /*5110*/  BSYNC B1 ;  /* 0x0000000000017941 */ /* 0x000fea0003800000 */
.L_x_176:
        /* <DEDUP_REMOVED lines=9> */
.L_x_179:
[----:B------:R-:W-:Y:S05]  /*51b0*/  BSYNC B1 ;  /* 0x0000000000017941 */ /* 0x000fea0003800000 */
.L_x_178:
        /* <DEDUP_REMOVED lines=9> */
.L_x_181:
[----:B------:R-:W-:Y:S05]  /*5250*/  BSYNC B1 ;  /* 0x0000000000017941 */ /* 0x000fea0003800000 */
.L_x_180:
        /* <DEDUP_REMOVED lines=10> */
.L_x_183:
[----:B------:R-:W-:Y:S05]  /*5300*/  BSYNC B1 ;  /* 0x0000000000017941 */ /* 0x000fea0003800000 */
.L_x_182:
        /* <DEDUP_REMOVED lines=10> */
.L_x_185:
[----:B------:R-:W-:Y:S05]  /*53b0*/  BSYNC B1 ;  /* 0x0000000000017941 */ /* 0x000fea0003800000 */
.L_x_184:
        /* <DEDUP_REMOVED lines=9> */
.L_x_187:
[----:B------:R-:W-:Y:S05]  /*5450*/  BSYNC B1 ;  /* 0x0000000000017941 */ /* 0x000fea0003800000 */
.L_x_186:
        /* <DEDUP_REMOVED lines=9> */
.L_x_189:
[----:B------:R-:W-:Y:S05]  /*54f0*/  BSYNC B1 ;  /* 0x0000000000017941 */ /* 0x000fea0003800000 */
.L_x_188:
        /* <DEDUP_REMOVED lines=10> */
.L_x_191:
[----:B------:R-:W-:Y:S05]  /*55a0*/  BSYNC B1 ;  /* 0x0000000000017941 */ /* 0x000fea0003800000 */
.L_x_190:
        /* <DEDUP_REMOVED lines=10> */
.L_x_193:
[----:B------:R-:W-:Y:S05]  /*5650*/  BSYNC B1 ;  /* 0x0000000000017941 */ /* 0x000fea0003800000 */
.L_x_192:
        /* <DEDUP_REMOVED lines=9> */
.L_x_195:
[----:B------:R-:W-:Y:S05]  /*56f0*/  BSYNC B1 ;  /* 0x0000000000017941 */ /* 0x000fea0003800000 */
.L_x_194:
        /* <DEDUP_REMOVED lines=9> */
.L_x_197:
[----:B------:R-:W-:Y:S05]  /*5790*/  BSYNC B1 ;  /* 0x0000000000017941 */ /* 0x000fea0003800000 */
.L_x_196:
        /* <DEDUP_REMOVED lines=10> */
.L_x_199:
[----:B------:R-:W-:Y:S05]  /*5840*/  BSYNC B1 ;  /* 0x0000000000017941 */ /* 0x000fea0003800000 */
.L_x_198:
        /* <DEDUP_REMOVED lines=10> */
.L_x_201:
[----:B------:R-:W-:Y:S05]  /*58f0*/  BSYNC B1 ;  /* 0x0000000000017941 */ /* 0x000fea0003800000 */
.L_x_200:
        /* <DEDUP_REMOVED lines=9> */
.L_x_203:
[----:B------:R-:W-:Y:S05]  /*5990*/  BSYNC B1 ;  /* 0x0000000000017941 */ /* 0x000fea0003800000 */
.L_x_202:
        /* <DEDUP_REMOVED lines=9> */
.L_x_205:
[----:B------:R-:W-:Y:S05]  /*5a30*/  BSYNC B1 ;  /* 0x0000000000017941 */ /* 0x000fea0003800000 */
.L_x_204:
        /* <DEDUP_REMOVED lines=10> */
.L_x_207:
[----:B------:R-:W-:Y:S05]  /*5ae0*/  BSYNC B1 ;  /* 0x0000000000017941 */ /* 0x000fea0003800000 */
.L_x_206:
        /* <DEDUP_REMOVED lines=10> */
.L_x_209:
[----:B------:R-:W-:Y:S05]  /*5b90*/  BSYNC B1 ;  /* 0x0000000000017941 */ /* 0x000fea0003800000 */
.L_x_208:
        /* <DEDUP_REMOVED lines=9> */
.L_x_211:
[----:B------:R-:W-:Y:S05]  /*5c30*/  BSYNC B1 ;  /* 0x0000000000017941 */ /* 0x000fea0003800000 */
.L_x_210:
        /* <DEDUP_REMOVED lines=9> */
.L_x_213:
[----:B------:R-:W-:Y:S05]  /*5cd0*/  BSYNC B1 ;  /* 0x0000000000017941 */ /* 0x000fea0003800000 */
.L_x_212:
        /* <DEDUP_REMOVED lines=10> */
.L_x_215:
[----:B------:R-:W-:Y:S05]  /*5d80*/  BSYNC B1 ;  /* 0x0000000000017941 */ /* 0x000fea0003800000 */
.L_x_214:
        /* <DEDUP_REMOVED lines=10> */
.L_x_217:
[----:B------:R-:W-:Y:S05]  /*5e30*/  BSYNC B1 ;  /* 0x0000000000017941 */ /* 0x000fea0003800000 */
.L_x_216:
        /* <DEDUP_REMOVED lines=9> */
.L_x_219:
[----:B------:R-:W-:Y:S05]  /*5ed0*/  BSYNC B1 ;  /* 0x0000000000017941 */ /* 0x000fea0003800000 */
.L_x_218:
        /* <DEDUP_REMOVED lines=9> */
.L_x_221:
[----:B------:R-:W-:Y:S05]  /*5f70*/  BSYNC B1 ;  /* 0x0000000000017941 */ /* 0x000fea0003800000 */
.L_x_220:
        /* <DEDUP_REMOVED lines=10> */
.L_x_223:
[----:B------:R-:W-:Y:S05]  /*6020*/  BSYNC B1 ;  /* 0x0000000000017941 */ /* 0x000fea0003800000 */
.L_x_222:
        /* <DEDUP_REMOVED lines=10> */
.L_x_225:
[----:B------:R-:W-:Y:S05]  /*60d0*/  BSYNC B1 ;  /* 0x0000000000017941 */ /* 0x000fea0003800000 */
.L_x_224:
        /* <DEDUP_REMOVED lines=9> */
.L_x_227:
[----:B------:R-:W-:Y:S05]  /*6170*/  BSYNC B1 ;  /* 0x0000000000017941 */ /* 0x000fea0003800000 */
.L_x_226:
        /* <DEDUP_REMOVED lines=9> */
.L_x_229:
[----:B------:R-:W-:Y:S05]  /*6210*/  BSYNC B1 ;  /* 0x0000000000017941 */ /* 0x000fea0003800000 */
.L_x_228:
        /* <DEDUP_REMOVED lines=10> */
.L_x_231:
[----:B------:R-:W-:Y:S05]  /*62c0*/  BSYNC B1 ;  /* 0x0000000000017941 */ /* 0x000fea0003800000 */
.L_x_230:
        /* <DEDUP_REMOVED lines=10> */
.L_x_233:
[----:B------:R-:W-:Y:S05]  /*6370*/  BSYNC B1 ;  /* 0x0000000000017941 */ /* 0x000fea0003800000 */
.L_x_232:
        /* <DEDUP_REMOVED lines=9> */
.L_x_235:
[----:B------:R-:W-:Y:S05]  /*6410*/  BSYNC B1 ;  /* 0x0000000000017941 */ /* 0x000fea0003800000 */
.L_x_234:
        /* <DEDUP_REMOVED lines=9> */
.L_x_237:
[----:B------:R-:W-:Y:S05]  /*64b0*/  BSYNC B1 ;  /* 0x0000000000017941 */ /* 0x000fea0003800000 */
.L_x_236:
        /* <DEDUP_REMOVED lines=10> */
.L_x_239:
[----:B------:R-:W-:Y:S05]  /*6560*/  BSYNC B1 ;  /* 0x0000000000017941 */ /* 0x000fea0003800000 */
.L_x_238:
        /* <DEDUP_REMOVED lines=10> */
.L_x_241:
[----:B------:R-:W-:Y:S05]  /*6610*/  BSYNC B1 ;  /* 0x0000000000017941 */ /* 0x000fea0003800000 */
.L_x_240:
        /* <DEDUP_REMOVED lines=9> */
.L_x_243:
[----:B------:R-:W-:Y:S05]  /*66b0*/  BSYNC B1 ;  /* 0x0000000000017941 */ /* 0x000fea0003800000 */
.L_x_242:
        /* <DEDUP_REMOVED lines=9> */
.L_x_245:
[----:B------:R-:W-:Y:S05]  /*6750*/  BSYNC B1 ;  /* 0x0000000000017941 */ /* 0x000fea0003800000 */
.L_x_244:
        /* <DEDUP_REMOVED lines=10> */
.L_x_247:
[----:B------:R-:W-:Y:S05]  /*6800*/  BSYNC B1 ;  /* 0x0000000000017941 */ /* 0x000fea0003800000 */
.L_x_246:
        /* <DEDUP_REMOVED lines=10> */
.L_x_249:
[----:B------:R-:W-:Y:S05]  /*68b0*/  BSYNC B1 ;  /* 0x0000000000017941 */ /* 0x000fea0003800000 */
.L_x_248:
        /* <DEDUP_REMOVED lines=9> */
.L_x_251:
[----:B------:R-:W-:Y:S05]  /*6950*/  BSYNC B1 ;  /* 0x0000000000017941 */ /* 0x000fea0003800000 */
.L_x_250:
        /* <DEDUP_REMOVED lines=9> */
.L_x_253:
[----:B------:R-:W-:Y:S05]  /*69f0*/  BSYNC B1 ;  /* 0x0000000000017941 */ /* 0x000fea0003800000 */
.L_x_252:
        /* <DEDUP_REMOVED lines=10> */
.L_x_255:
[----:B------:R-:W-:Y:S05]  /*6aa0*/  BSYNC B1 ;  /* 0x0000000000017941 */ /* 0x000fea0003800000 */
.L_x_254:
        /* <DEDUP_REMOVED lines=10> */
.L_x_257:
[----:B------:R-:W-:Y:S05]  /*6b50*/  BSYNC B1 ;  /* 0x0000000000017941 */ /* 0x000fea0003800000 */
.L_x_256:
        /* <DEDUP_REMOVED lines=9> */
.L_x_259:
[----:B------:R-:W-:Y:S05]  /*6bf0*/  BSYNC B1 ;  /* 0x0000000000017941 */ /* 0x000fea0003800000 */
.L_x_258:
        /* <DEDUP_REMOVED lines=9> */
.L_x_261:
[----:B------:R-:W-:Y:S05]  /*6c90*/  BSYNC B1 ;  /* 0x0000000000017941 */ /* 0x000fea0003800000 */
.L_x_260:
        /* <DEDUP_REMOVED lines=10> */
.L_x_263:
[----:B------:R-:W-:Y:S05]  /*6d40*/  BSYNC B1 ;  /* 0x0000000000017941 */ /* 0x000fea0003800000 */
.L_x_262:
        /* <DEDUP_REMOVED lines=10> */
.L_x_265:
[----:B------:R-:W-:Y:S05]  /*6df0*/  BSYNC B1 ;  /* 0x0000000000017941 */ /* 0x000fea0003800000 */
.L_x_264:
        /* <DEDUP_REMOVED lines=9> */
.L_x_267:
[----:B------:R-:W-:Y:S05]  /*6e90*/  BSYNC B1 ;  /* 0x0000000000017941 */ /* 0x000fea0003800000 */
.L_x_266:
        /* <DEDUP_REMOVED lines=9> */
.L_x_269:
[----:B------:R-:W-:Y:S05]  /*6f30*/  BSYNC B1 ;  /* 0x0000000000017941 */ /* 0x000fea0003800000 */
.L_x_268:
        /* <DEDUP_REMOVED lines=10> */
.L_x_271:
[----:B------:R-:W-:Y:S05]  /*6fe0*/  BSYNC B1 ;  /* 0x0000000000017941 */ /* 0x000fea0003800000 */
.L_x_270:
        /* <DEDUP_REMOVED lines=10> */
.L_x_273:
[----:B------:R-:W-:Y:S05]  /*7090*/  BSYNC B1 ;  /* 0x0000000000017941 */ /* 0x000fea0003800000 */
.L_x_272:
        /* <DEDUP_REMOVED lines=9> */
.L_x_275:
[----:B------:R-:W-:Y:S05]  /*7130*/  BSYNC B1 ;  /* 0x0000000000017941 */ /* 0x000fea0003800000 */
.L_x_274:
        /* <DEDUP_REMOVED lines=9> */
.L_x_277:
[----:B------:R-:W-:Y:S05]  /*71d0*/  BSYNC B1 ;  /* 0x0000000000017941 */ /* 0x000fea0003800000 */
.L_x_276:
        /* <DEDUP_REMOVED lines=10> */
.L_x_279:
[----:B------:R-:W-:Y:S05]  /*7280*/  BSYNC B1 ;  /* 0x0000000000017941 */ /* 0x000fea0003800000 */
.L_x_278:
        /* <DEDUP_REMOVED lines=10> */
.L_x_281:
[----:B------:R-:W-:Y:S05]  /*7330*/  BSYNC B1 ;  /* 0x0000000000017941 */ /* 0x000fea0003800000 */
.L_x_280:
[----:B01--45:R-:W-:Y:S01]  /*7340*/  HADD2.F32 R6, -RZ, R152.H0_H0 ;  /* 0x20000098ff067230 */ /* 0x033fe20000004100 */
        /* <DEDUP_REMOVED lines=8> */
.L_x_283:
[----:B------:R-:W-:Y:S05]  /*73d0*/  BSYNC B1 ;  /* 0x0000000000017941 */ /* 0x000fea0003800000 */
.L_x_282:
[----:B0-2--5:R-:W-:Y:S01]  /*73e0*/  HADD2.F32 R4, -RZ, R152.H0_H0 ;  /* 0x20000098ff047230 */ /* 0x025fe20000004100 */
[----:B------:R-:W-:Y:S01]  /*73f0*/  ISETP.GT.AND P1, PT, R0, 0x8, P1 ;  /* 0x000000080000780c */ /* 0x000fe20000f24270 */
[----:B------:R-:W-:Y:S01]  /*7400*/  @P0 IMAD.MOV.U32 R5, RZ, RZ, R11 ;  /* 0x000000ffff050224 */ /* 0x000fe200078e000b */
[----:B------:R-:W-:Y:S02]  /*7410*/  BSSY B1, `(.L_x_284) ;  /* 0x0000008000017945 */ /* 0x000fe40003800000 */
[----:B------:R-:W-:Y:S01]  /*7420*/  FMUL R3, R4, R155 ;  /* 0x0000009b04037220 */ /* 0x000fe20000400000 */
[----:B------:R-:W-:-:S03]  /*7430*/  @P0 IMAD.MOV.U32 R4, RZ, RZ, R10 ;  /* 0x000000ffff040224 */ /* 0x000fc600078e000a */
[----:B------:R-:W-:-:S05]  /*7440*/  FFMA R3, R150, R154, R3 ;  /* 0x0000009a96037223 */ /* 0x000fca0000000003 */
[----:B------:R-:W-:-:S05]  /*7450*/  F2FP.F16.F32.PACK_AB R3, RZ, R3 ;  /* 0x00000003ff03723e */ /* 0x000fca00000000ff */
[----:B------:R0:W-:Y:S01]  /*7460*/  @P0 STG.E.U16 desc[UR36][R4.64+0x1f0], R3 ;  /* 0x0001f00304000986 */ /* 0x0001e2000c101524 */
[----:B------:R-:W-:Y:S05]  /*7470*/  @!P1 BRA `(.L_x_285) ;  /* 0x0000000000049947 */ /* 0x000fea0003800000 */
[----:B------:R2:W5:Y:S02]  /*7480*/  LDG.E.LTC128B.U16 R152, desc[UR36][R8.64+0x1f2] ;  /* 0x0001f22408987981 */ /* 0x000564000c1e1520 */
.L_x_285:
[----:B------:R-:W-:Y:S05]  /*7490*/  BSYNC B1 ;  /* 0x0000000000017941 */ /* 0x000fea0003800000 */
.L_x_284:
[----:B------:R-:W-:Y:S05]  /*74a0*/  @!P1 BRA `(.L_x_286) ;  /* 0x0000002400309947 */ /* 0x000fea0003800000 */
[----:B-----5:R-:W-:-:S05]  /*74b0*/  HADD2.F32 R152, -RZ, R152.H0_H0 ;  /* 0x20000098ff987230 */ /* 0x020fca0000004100 */
[----:B------:R-:W-:-:S04]  /*74c0*/  FMUL R152, R152, R155 ;  /* 0x0000009b98987220 */ /* 0x000fc80000400000 */
[----:B------:R-:W-:-:S05]  /*74d0*/  FFMA R152, R151, R154, R152 ;  /* 0x0000009a97987223 */ /* 0x000fca0000000098 */
[----:B------:R-:W-:-:S05]  /*74e0*/  F2FP.F16.F32.PACK_AB R152, RZ, R152 ;  /* 0x00000098ff98723e */ /* 0x000fca00000000ff */
[----:B------:R4:W-:Y:S01]  /*74f0*/  STG.E.U16 desc[UR36][R10.64+0x1f2], R152 ;  /* 0x0001f2980a007986 */ /* 0x0009e2000c101524 */
[----:B------:R-:W-:Y:S05]  /*7500*/  BRA `(.L_x_286) ;  /* 0x0000002400187947 */ /* 0x000fea0003800000 */
.L_x_33:
[----:B------:R-:W-:Y:S01]  /*7510*/  ISETP.GT.AND P2, PT, R3, 0x1, PT ;  /* 0x000000010300780c */ /* 0x000fe20003f44270 */
[----:B------:R-:W-:Y:S01]  /*7520*/  ULDC.64 UR4, c[0x0][0x5c0] ;  /* 0x0001700000047ab9 */ /* 0x000fe20000000a00 */
[-C--:B------:R-:W-:Y:S01]  /*7530*/  FMUL R24, R24, R154.reuse ;  /* 0x0000009a18187220 */ /* 0x080fe20000400000 */
[-C--:B------:R-:W-:Y:S01]  /*7540*/  FMUL R25, R25, R154.reuse ;  /* 0x0000009a19197220 */ /* 0x080fe20000400000 */
[----:B------:R-:W-:Y:S01]  /*7550*/  ISETP.GT.AND P1, PT, R0, RZ, P2 ;  /* 0x000000ff0000720c */ /* 0x000fe20001724270 */
[-C--:B------:R-:W-:Y:S01]  /*7560*/  FMUL R26, R26, R154.reuse ;  /* 0x0000009a1a1a7220 */ /* 0x080fe20000400000 */
[----:B------:R-:W-:Y:S01]  /*7570*/  LEA R4, P4, R160, UR4, 0x1 ;  /* 0x00000004a0047c11 */ /* 0x000fe2000f8808ff */
[----:B------:R-:W-:Y:S01]  /*7580*/  FMUL R27, R27, R154 ;  /* 0x0000009a1b1b7220 */ /* 0x000fe20000400000 */
[----:B------:R-:W-:Y:S01]  /*7590*/  F2FP.F16.F32.PACK_AB R24, RZ, R24 ;  /* 0x00000018ff18723e */ /* 0x000fe200000000ff */
[-C--:B------:R-:W-:Y:S01]  /*75a0*/  FMUL R28, R28, R154.reuse ;  /* 0x0000009a1c1c7220 */ /* 0x080fe20000400000 */
[----:B------:R-:W-:Y:S01]  /*75b0*/  LEA.HI.X R5, R160, UR5, R171, 0x1, P4 ;  /* 0x00000005a0057c11 */ /* 0x000fe2000a0f0cab */
[-C--:B------:R-:W-:Y:S01]  /*75c0*/  FMUL R29, R29, R154.reuse ;  /* 0x0000009a1d1d7220 */ /* 0x080fe20000400000 */
[----:B------:R-:W-:Y:S01]  /*75d0*/  F2FP.F16.F32.PACK_AB R25, RZ, R25 ;  /* 0x00000019ff19723e */ /* 0x000fe200000000ff */
[-C--:B------:R-:W-:Y:S01]  /*75e0*/  FMUL R30, R30, R154.reuse ;  /* 0x0000009a1e1e7220 */ /* 0x080fe20000400000 */
[----:B------:R-:W-:Y:S01]  /*75f0*/  ISETP.GT.AND P2, PT, R0, 0x8, P2 ;  /* 0x000000080000780c */ /* 0x000fe20001744270 */
[----:B------:R-:W-:Y:S01]  /*7600*/  @P3 STG.E.U16 desc[UR36][R4.64], R24 ;  /* 0x0000001804003986 */ /* 0x000fe2000c101524 */
[C---:B------:R-:W-:Y:S01]  /*7610*/  SHF.L.U64.HI R11, R10.reuse, 0x4, R11 ;  /* 0x000000040a0b7819 */ /* 0x040fe2000001020b */
[----:B------:R-:W-:Y:S01]  /*7620*/  FMUL R31, R31, R154 ;  /* 0x0000009a1f1f7220 */ /* 0x000fe20000400000 */
[----:B------:R-:W-:Y:S01]  /*7630*/  LEA R6, P3, R10, R4, 0x4 ;  /* 0x000000040a067211 */ /* 0x000fe200078620ff */
[----:B------:R-:W-:Y:S01]  /*7640*/  @P1 STG.E.U16 desc[UR36][R4.64+0x2], R25 ;  /* 0x0000021904001986 */ /* 0x000fe2000c101524 */
[----:B------:R-:W-:Y:S01]  /*7650*/  ISETP.GT.AND P1, PT, R0, 0x8, P0 ;  /* 0x000000080000780c */ /* 0x000fe20000724270 */
[----:B------:R-:W-:Y:S01]  /*7660*/  FMUL R32, R32, R154 ;  /* 0x0000009a20207220 */ /* 0x000fe20000400000 */
[----:B------:R-:W-:Y:S01]  /*7670*/  F2FP.F16.F32.PACK_AB R26, RZ, R26 ;  /* 0x0000001aff1a723e */ /* 0x000fe200000000ff */
[----:B------:R-:W-:Y:S01]  /*7680*/  IMAD.X R7, R11, 0x1, R5, P3 ;  /* 0x000000010b077824 */ /* 0x000fe200018e0605 */
[----:B------:R-:W-:Y:S01]  /*7690*/  F2FP.F16.F32.PACK_AB R27, RZ, R27 ;  /* 0x0000001bff1b723e */ /* 0x000fe200000000ff */
[-C--:B------:R-:W-:Y:S01]  /*76a0*/  FMUL R33, R33, R154.reuse ;  /* 0x0000009a21217220 */ /* 0x080fe20000400000 */
[----:B------:R-:W-:Y:S01]  /*76b0*/  ISETP.GT.AND P0, PT, R3, 0x8, PT ;  /* 0x000000080300780c */ /* 0x000fe20003f04270 */
[----:B------:R-:W-:Y:S01]  /*76c0*/  FMUL R34, R34, R154 ;  /* 0x0000009a22227220 */ /* 0x000fe20000400000 */
[----:B------:R-:W-:Y:S01]  /*76d0*/  F2FP.F16.F32.PACK_AB R28, RZ, R28 ;  /* 0x0000001cff1c723e */ /* 0x000fe200000000ff */
[-C--:B------:R-:W-:Y:S01]  /*76e0*/  FMUL R35, R35, R154.reuse ;  /* 0x0000009a23237220 */ /* 0x080fe20000400000 */
[----:B------:R-:W-:Y:S01]  /*76f0*/  ISETP.GT.AND P4, PT, R0, RZ, P0 ;  /* 0x000000ff0000720c */ /* 0x000fe20000784270 */
[-C--:B------:R-:W-:Y:S01]  /*7700*/  FMUL R36, R36, R154.reuse ;  /* 0x0000009a24247220 */ /* 0x080fe20000400000 */
[----:B------:R-:W-:Y:S01]  /*7710*/  F2FP.F16.F32.PACK_AB R29, RZ, R29 ;  /* 0x0000001dff1d723e */ /* 0x000fe200000000ff */
[----:B------:R-:W-:Y:S01]  /*7720*/  @P1 STG.E.U16 desc[UR36][R6.64], R26 ;  /* 0x0000001a06001986 */ /* 0x000fe2000c101524 */
[----:B------:R-:W-:Y:S01]  /*7730*/  ISETP.GT.AND P1, PT, R0, 0x8, P0 ;  /* 0x000000080000780c */ /* 0x000fe20000724270 */
[----:B------:R-:W-:Y:S01]  /*7740*/  FMUL R37, R37, R154 ;  /* 0x0000009a25257220 */ /* 0x000fe20000400000 */
[----:B------:R-:W-:Y:S01]  /*7750*/  F2FP.F16.F32.PACK_AB R30, RZ, R30 ;  /* 0x0000001eff1e723e */ /* 0x000fe200000000ff */
[----:B------:R-:W-:Y:S01]  /*7760*/  @P2 STG.E.U16 desc[UR36][R6.64+0x2], R27 ;  /* 0x0000021b06002986 */ /* 0x000fe2000c101524 */
[----:B------:R-:W-:Y:S01]  /*7770*/  ISETP.GT.AND P2, PT, R3, 0x9, PT ;  /* 0x000000090300780c */ /* 0x000fe20003f44270 */
[-C--:B------:R-:W-:Y:S01]  /*7780*/  FMUL R38, R38, R154.reuse ;  /* 0x0000009a26267220 */ /* 0x080fe20000400000 */
[----:B------:R-:W-:Y:S01]  /*7790*/  F2FP.F16.F32.PACK_AB R31, RZ, R31 ;  /* 0x0000001fff1f723e */ /* 0x000fe200000000ff */
[-C--:B------:R-:W-:Y:S01]  /*77a0*/  FMUL R39, R39, R154.reuse ;  /* 0x0000009a27277220 */ /* 0x080fe20000400000 */
[C---:B------:R-:W-:Y:S01]  /*77b0*/  ISETP.GT.AND P3, PT, R0.reuse, RZ, P2 ;  /* 0x000000ff0000720c */ /* 0x040fe20001764270 */
[----:B------:R-:W-:Y:S01]  /*77c0*/  @P4 STG.E.U16 desc[UR36][R4.64+0x10], R28 ;  /* 0x0000101c04004986 */ /* 0x000fe2000c101524 */
[----:B------:R-:W-:Y:S01]  /*77d0*/  ISETP.GT.AND P2, PT, R0, 0x8, P2 ;  /* 0x000000080000780c */ /* 0x000fe20001744270 */
        /* <DEDUP_REMOVED lines=8> */
[----:B------:R-:W-:Y:S01]  /*7860*/  FMUL R44, R44, R154 ;  /* 0x0000009a2c2c7220 */ /* 0x000fe20000400000 */
[----:B------:R-:W-:Y:S01]  /*7870*/  F2FP.F16.F32.PACK_AB R34, RZ, R34 ;  /* 0x00000022ff22723e */ /* 0x000fe200000000ff */
[----:B------:R-:W-:Y:S01]  /*7880*/  @P3 STG.E.U16 desc[UR36][R4.64+0x12], R29 ;  /* 0x0000121d04003986 */ /* 0x000fe2000c101524 */
[----:B------:R-:W-:Y:S01]  /*7890*/  ISETP.GT.AND P3, PT, R3, 0x11, PT ;  /* 0x000000110300780c */ /* 0x000fe20003f64270 */
[-C--:B------:R-:W-:Y:S01]  /*78a0*/  FMUL R45, R45, R154.reuse ;  /* 0x0000009a2d2d7220 */ /* 0x080fe20000400000 */
[----:B------:R-:W-:Y:S01]  /*78b0*/  F2FP.F16.F32.PACK_AB R35, RZ, R35 ;  /* 0x00000023ff23723e */ /* 0x000fe200000000ff */
[----:B------:R-:W-:Y:S01]  /*78c0*/  @P1 STG.E.U16 desc[UR36][R6.64+0x10], R30 ;  /* 0x0000101e06001986 */ /* 0x000fe2000c101524 */
[----:B------:R-:W-:Y:S01]  /*78d0*/  ISETP.GT.AND P1, PT, R0, 0x8, P0 ;  /* 0x000000080000780c */ /* 0x000fe20000724270 */
[-C--:B------:R-:W-:Y:S01]  /*78e0*/  FMUL R46, R46, R154.reuse ;  /* 0x0000009a2e2e7220 */ /* 0x080fe20000400000 */
[----:B------:R-:W-:Y:S01]  /*78f0*/  ISETP.GT.AND P0, PT, R3, 0x18, PT ;  /* 0x000000180300780c */ /* 0x000fe20003f04270 */
[----:B------:R-:W-:Y:S01]  /*7900*/  @P2 STG.E.U16 desc[UR36][R6.64+0x12], R31 ;  /* 0x0000121f06002986 */ /* 0x000fe2000c101524 */
[C---:B------:R-:W-:Y:S01]  /*7910*/  ISETP.GT.AND P2, PT, R0.reuse, RZ, P3 ;  /* 0x000000ff0000720c */ /* 0x040fe20001f44270 */
[-C--:B------:R-:W-:Y:S01]  /*7920*/  FMUL R47, R47, R154.reuse ;  /* 0x0000009a2f2f7220 */ /* 0x080fe20000400000 */
[C---:B------:R-:W-:Y:S01]  /*7930*/  ISETP.GT.AND P3, PT, R0.reuse, 0x8, P3 ;  /* 0x000000080000780c */ /* 0x040fe20001f64270 */
[----:B------:R-:W-:Y:S01]  /*7940*/  @P4 STG.E.U16 desc[UR36][R4.64+0x20], R32 ;  /* 0x0000202004004986 */ /* 0x000fe2000c101524 */
[----:B------:R-:W-:Y:S01]  /*7950*/  ISETP.GT.AND P4, PT, R0, RZ, P0 ;  /* 0x000000ff0000720c */ /* 0x000fe20000784270 */
[----:B------:R-:W-:Y:S01]  /*7960*/  FMUL R48, R48, R154 ;  /* 0x0000009a30307220 */ /* 0x000fe20000400000 */
[----:B------:R-:W-:Y:S01]  /*7970*/  F2FP.F16.F32.PACK_AB R36, RZ, R36 ;  /* 0x00000024ff24723e */ /* 0x000fe200000000ff */
[-C--:B------:R-:W-:Y:S01]  /*7980*/  FMUL R49, R49, R154.reuse ;  /* 0x0000009a31317220 */ /* 0x080fe20000400000 */
[----:B------:R-:W-:Y:S01]  /*7990*/  F2FP.F16.F32.PACK_AB R37, RZ, R37 ;  /* 0x00000025ff25723e */ /* 0x000fe200000000ff */
[----:B------:R-:W-:Y:S01]  /*79a0*/  FMUL R50, R50, R154 ;  /* 0x0000009a32327220 */ /* 0x000fe20000400000 */
[----:B------:R-:W-:Y:S01]  /*79b0*/  F2FP.F16.F32.PACK_AB R38, RZ, R38 ;  /* 0x00000026ff26723e */ /* 0x000fe200000000ff */
[----:B------:R-:W-:Y:S01]  /*79c0*/  FMUL R51, R51, R154 ;  /* 0x0000009a33337220 */ /* 0x000fe20000400000 */
[----:B------:R-:W-:Y:S01]  /*79d0*/  F2FP.F16.F32.PACK_AB R39, RZ, R39 ;  /* 0x00000027ff27723e */ /* 0x000fe200000000ff */
[----:B------:R-:W-:Y:S01]  /*79e0*/  @P2 STG.E.U16 desc[UR36][R4.64+0x22], R33 ;  /* 0x0000222104002986 */ /* 0x000fe2000c101524 */
[----:B------:R-:W-:Y:S01]  /*79f0*/  F2FP.F16.F32.PACK_AB R40, RZ, R40 ;  /* 0x00000028ff28723e */ /* 0x000fe200000000ff */
[-C--:B------:R-:W-:Y:S01]  /*7a00*/  FMUL R52, R52, R154.reuse ;  /* 0x0000009a34347220 */ /* 0x080fe20000400000 */
[----:B------:R-:W-:Y:S01]  /*7a10*/  F2FP.F16.F32.PACK_AB R41, RZ, R41 ;  /* 0x00000029ff29723e */ /* 0x000fe200000000ff */
[----:B------:R-:W-:Y:S01]  /*7a20*/  @P1 STG.E.U16 desc[UR36][R6.64+0x20], R34 ;  /* 0x0000202206001986 */ /* 0x000fe2000c101524 */
[----:B------:R-:W-:Y:S01]  /*7a30*/  ISETP.GT.AND P1, PT, R0, 0x8, P0 ;  /* 0x000000080000780c */ /* 0x000fe20000724270 */
[-C--:B------:R-:W-:Y:S01]  /*7a40*/  FMUL R53, R53, R154.reuse ;  /* 0x0000009a35357220 */ /* 0x080fe20000400000 */
[C---:B------:R-:W-:Y:S01]  /*7a50*/  ISETP.GT.AND P0, PT, R3.reuse, 0x20, PT ;  /* 0x000000200300780c */ /* 0x040fe20003f04270 */
[----:B------:R-:W-:Y:S01]  /*7a60*/  @P3 STG.E.U16 desc[UR36][R6.64+0x22], R35 ;  /* 0x0000222306003986 */ /* 0x000fe2000c101524 */
[----:B------:R-:W-:Y:S01]  /*7a70*/  ISETP.GT.AND P3, PT, R3, 0x19, PT ;  /* 0x000000190300780c */ /* 0x000fe20003f64270 */
[----:B------:R-:W-:Y:S01]  /*7a80*/  FMUL R54, R54, R154 ;  /* 0x0000009a36367220 */ /* 0x000fe20000400000 */
[----:B------:R-:W-:Y:S01]  /*7a90*/  F2FP.F16.F32.PACK_AB R42, RZ, R42 ;  /* 0x0000002aff2a723e */ /* 0x000fe200000000ff */
[----:B------:R-:W-:Y:S01]  /*7aa0*/  @P4 STG.E.U16 desc[UR36][R4.64+0x30], R36 ;  /* 0x0000302404004986 */ /* 0x000fe2000c101524 */
[C---:B------:R-:W-:Y:S01]  /*7ab0*/  ISETP.GT.AND P2, PT, R0.reuse, RZ, P3 ;  /* 0x000000ff0000720c */ /* 0x040fe20001f44270 */
[-C--:B------:R-:W-:Y:S01]  /*7ac0*/  FMUL R55, R55, R154.reuse ;  /* 0x0000009a37377220 */ /* 0x080fe20000400000 */
[----:B------:R-:W-:Y:S01]  /*7ad0*/  ISETP.GT.AND P3, PT, R0, 0x8, P3 ;  /* 0x000000080000780c */ /* 0x000fe20001f64270 */
[-C--:B------:R-:W-:Y:S01]  /*7ae0*/  FMUL R56, R56, R154.reuse ;  /* 0x0000009a38387220 */ /* 0x080fe20000400000 */
[----:B------:R-:W-:Y:S01]  /*7af0*/  ISETP.GT.AND P4, PT, R0, RZ, P0 ;  /* 0x000000ff0000720c */ /* 0x000fe20000784270 */
[-C--:B------:R-:W-:Y:S01]  /*7b00*/  FMUL R57, R57, R154.reuse ;  /* 0x0000009a39397220 */ /* 0x080fe20000400000 */
[----:B------:R-:W-:Y:S01]  /*7b10*/  F2FP.F16.F32.PACK_AB R43, RZ, R43 ;  /* 0x0000002bff2b723e */ /* 0x000fe200000000ff */
[----:B------:R-:W-:Y:S01]  /*7b20*/  FMUL R58, R58, R154 ;  /* 0x0000009a3a3a7220 */ /* 0x000fe20000400000 */
[----:B------:R-:W-:Y:S01]  /*7b30*/  F2FP.F16.F32.PACK_AB R44, RZ, R44 ;  /* 0x0000002cff2c723e */ /* 0x000fe200000000ff */
[-C--:B------:R-:W-:Y:S01]  /*7b40*/  FMUL R59, R59, R154.reuse ;  /* 0x0000009a3b3b7220 */ /* 0x080fe20000400000 */
[----:B------:R-:W-:Y:S01]  /*7b50*/  F2FP.F16.F32.PACK_AB R45, RZ, R45 ;  /* 0x0000002dff2d723e */ /* 0x000fe200000000ff */
[----:B------:R-:W-:Y:S01]  /*7b60*/  FMUL R60, R60, R154 ;  /* 0x0000009a3c3c7220 */ /* 0x000fe20000400000 */
[----:B------:R-:W-:Y:S01]  /*7b70*/  F2FP.F16.F32.PACK_AB R46, RZ, R46 ;  /* 0x0000002eff2e723e */ /* 0x000fe200000000ff */
[----:B------:R-:W-:Y:S01]  /*7b80*/  @P2 STG.E.U16 desc[UR36][R4.64+0x32], R37 ;  /* 0x0000322504002986 */ /* 0x000fe2000c101524 */
[----:B------:R-:W-:Y:S01]  /*7b90*/  F2FP.F16.F32.PACK_AB R47, RZ, R47 ;  /* 0x0000002fff2f723e */ /* 0x000fe200000000ff */
[----:B------:R-:W-:Y:S01]  /*7ba0*/  FMUL R61, R61, R154 ;  /* 0x0000009a3d3d7220 */ /* 0x000fe20000400000 */
[----:B------:R-:W-:Y:S01]  /*7bb0*/  F2FP.F16.F32.PACK_AB R48, RZ, R48 ;  /* 0x00000030ff30723e */ /* 0x000fe200000000ff */
[----:B------:R-:W-:Y:S01]  /*7bc0*/  @P1 STG.E.U16 desc[UR36][R6.64+0x30], R38 ;  /* 0x0000302606001986 */ /* 0x000fe2000c101524 */
[----:B------:R-:W-:Y:S01]  /*7bd0*/  ISETP.GT.AND P1, PT, R0, 0x8, P0 ;  /* 0x000000080000780c */ /* 0x000fe20000724270 */
[-C--:B------:R-:W-:Y:S01]  /*7be0*/  FMUL R62, R62, R154.reuse ;  /* 0x0000009a3e3e7220 */ /* 0x080fe20000400000 */
[C---:B------:R-:W-:Y:S01]  /*7bf0*/  ISETP.GT.AND P0, PT, R3.reuse, 0x28, PT ;  /* 0x000000280300780c */ /* 0x040fe20003f04270 */
[----:B------:R-:W-:Y:S01]  /*7c00*/  @P3 STG.E.U16 desc[UR36][R6.64+0x32], R39 ;  /* 0x0000322706003986 */ /* 0x000fe2000c101524 */
[----:B------:R-:W-:Y:S01]  /*7c10*/  ISETP.GT.AND P3, PT, R3, 0x21, PT ;  /* 0x000000210300780c */ /* 0x000fe20003f64270 */
[-C--:B------:R-:W-:Y:S01]  /*7c20*/  FMUL R63, R63, R154.reuse ;  /* 0x0000009a3f3f7220 */ /* 0x080fe20000400000 */
[----:B------:R-:W-:Y:S01]  /*7c30*/  F2FP.F16.F32.PACK_AB R49, RZ, R49 ;  /* 0x00000031ff31723e */ /* 0x000fe200000000ff */
[----:B------:R-:W-:Y:S01]  /*7c40*/  @P4 STG.E.U16 desc[UR36][R4.64+0x40], R40 ;  /* 0x0000402804004986 */ /* 0x000fe2000c101524 */
[----:B------:R-:W-:Y:S01]  /*7c50*/  ISETP.GT.AND P2, PT, R0, RZ, P3 ;  /* 0x000000ff0000720c */ /* 0x000fe20001f44270 */
[-C--:B------:R-:W-:Y:S01]  /*7c60*/  FMUL R64, R64, R154.reuse ;  /* 0x0000009a40407220 */ /* 0x080fe20000400000 */
[C---:B------:R-:W-:Y:S01]  /*7c70*/  ISETP.GT.AND P3, PT, R0.reuse, 0x8, P3 ;  /* 0x000000080000780c */ /* 0x040fe20001f64270 */
[-C--:B------:R-:W-:Y:S01]  /*7c80*/  FMUL R65, R65, R154.reuse ;  /* 0x0000009a41417220 */ /* 0x080fe20000400000 */
        /* <DEDUP_REMOVED lines=248> */
[----:B------:R-:W-:-:S02]  /*8c10*/  ISETP.GT.AND P1, PT, R0, 0x8, P0 ;  /* 0x000000080000780c */ /* 0x000fc40000724270 */
[C---:B------:R-:W-:Y:S01]  /*8c20*/  ISETP.GT.AND P0, PT, R3.reuse, 0x78, PT ;  /* 0x000000780300780c */ /* 0x040fe20003f04270 */
[----:B------:R-:W-:Y:S01]  /*8c30*/  @P3 STG.E.U16 desc[UR36][R6.64+0xd2], R79 ;  /* 0x0000d24f06003986 */ /* 0x000fe2000c101524 */
[----:B------:R-:W-:Y:S02]  /*8c40*/  ISETP.GT.AND P3, PT, R3, 0x71, PT ;  /* 0x000000710300780c */ /* 0x000fe40003f64270 */
[----:B------:R-:W-:Y:S01]  /*8c50*/  F2FP.F16.F32.PACK_AB R119, RZ, R119 ;  /* 0x00000077ff77723e */ /* 0x000fe200000000ff */
[----:B------:R-:W-:Y:S01]  /*8c60*/  @P4 STG.E.U16 desc[UR36][R4.64+0xe0], R80 ;  /* 0x0000e05004004986 */ /* 0x000fe2000c101524 */
[C---:B------:R-:W-:Y:S02]  /*8c70*/  ISETP.GT.AND P2, PT, R0.reuse, RZ, P3 ;  /* 0x000000ff0000720c */ /* 0x040fe40001f44270 */
[C---:B------:R-:W-:Y:S02]  /*8c80*/  ISETP.GT.AND P3, PT, R0.reuse, 0x8, P3 ;  /* 0x000000080000780c */ /* 0x040fe40001f64270 */
[----:B------:R-:W-:-:S02]  /*8c90*/  ISETP.GT.AND P4, PT, R0, RZ, P0 ;  /* 0x000000ff0000720c */ /* 0x000fc40000784270 */
[----:B------:R-:W-:Y:S02]  /*8ca0*/  F2FP.F16.F32.PACK_AB R120, RZ, R120 ;  /* 0x00000078ff78723e */ /* 0x000fe400000000ff */
[----:B------:R-:W-:Y:S02]  /*8cb0*/  F2FP.F16.F32.PACK_AB R121, RZ, R121 ;  /* 0x00000079ff79723e */ /* 0x000fe400000000ff */
[----:B------:R-:W-:Y:S02]  /*8cc0*/  F2FP.F16.F32.PACK_AB R122, RZ, R122 ;  /* 0x0000007aff7a723e */ /* 0x000fe400000000ff */
[----:B------:R-:W-:Y:S01]  /*8cd0*/  F2FP.F16.F32.PACK_AB R123, RZ, R123 ;  /* 0x0000007bff7b723e */ /* 0x000fe200000000ff */
[----:B------:R-:W-:Y:S01]  /*8ce0*/  @P2 STG.E.U16 desc[UR36][R4.64+0xe2], R81 ;  /* 0x0000e25104002986 */ /* 0x000fe2000c101524 */
[----:B------:R-:W-:Y:S02]  /*8cf0*/  F2FP.F16.F32.PACK_AB R124, RZ, R124 ;  /* 0x0000007cff7c723e */ /* 0x000fe400000000ff */
        /* <DEDUP_REMOVED lines=66> */
[----:B------:R-:W-:Y:S04]  /*9120*/  @P2 STG.E.U16 desc[UR36][R4.64+0x122], R97 ;  /* 0x0001226104002986 */ /* 0x000fe8000c101524 */
[----:B------:R-:W-:Y:S01]  /*9130*/  @P1 STG.E.U16 desc[UR36][R6.64+0x120], R98 ;  /* 0x0001206206001986 */ /* 0x000fe2000c101524 */
[----:B------:R-:W-:-:S02]  /*9140*/  ISETP.GT.AND P1, PT, R0, 0x8, P0 ;  /* 0x000000080000780c */ /* 0x000fc40000724270 */
[C---:B------:R-:W-:Y:S01]  /*9150*/  ISETP.GT.AND P0, PT, R3.reuse, 0xa0, PT ;  /* 0x000000a00300780c */ /* 0x040fe20003f04270 */
[----:B------:R-:W-:Y:S01]  /*9160*/  @P3 STG.E.U16 desc[UR36][R6.64+0x122], R99 ;  /* 0x0001226306003986 */ /* 0x000fe2000c101524 */
[----:B------:R-:W-:-:S03]  /*9170*/  ISETP.GT.AND P3, PT, R3, 0x99, PT ;  /* 0x000000990300780c */ /* 0x000fc60003f64270 */
[----:B------:R-:W-:Y:S01]  /*9180*/  @P4 STG.E.U16 desc[UR36][R4.64+0x130], R100 ;  /* 0x0001306404004986 */ /* 0x000fe2000c101524 */
[C---:B------:R-:W-:Y:S02]  /*9190*/  ISETP.GT.AND P2, PT, R0.reuse, RZ, P3 ;  /* 0x000000ff0000720c */ /* 0x040fe40001f44270 */
[C---:B------:R-:W-:Y:S02]  /*91a0*/  ISETP.GT.AND P3, PT, R0.reuse, 0x8, P3 ;  /* 0x000000080000780c */ /* 0x040fe40001f64270 */
[----:B------:R-:W-:-:S09]  /*91b0*/  ISETP.GT.AND P4, PT, R0, RZ, P0 ;  /* 0x000000ff0000720c */ /* 0x000fd20000784270 */
[----:B------:R-:W-:Y:S04]  /*91c0*/  @P2 STG.E.U16 desc[UR36][R4.64+0x132], R101 ;  /* 0x0001326504002986 */ /* 0x000fe8000c101524 */
[----:B------:R-:W-:Y:S01]  /*91d0*/  @P1 STG.E.U16 desc[UR36][R6.64+0x130], R102 ;  /* 0x0001306606001986 */ /* 0x000fe2000c101524 */
[----:B------:R-:W-:Y:S02]  /*91e0*/  ISETP.GT.AND P1, PT, R0, 0x8, P0 ;  /* 0x000000080000780c */ /* 0x000fe40000724270 */
        /* <DEDUP_REMOVED lines=76> */
[C---:B------:R-:W-:Y:S02]  /*96b0*/  ISETP.GT.AND P3, PT, R0.reuse, RZ, P0 ;  /* 0x000000ff0000720c */ /* 0x040fe40000764270 */
[----:B------:R-:W-:-:S07]  /*96c0*/  ISETP.GT.AND P0, PT, R0, 0x8, P0 ;  /* 0x000000080000780c */ /* 0x000fce0000704270 */
[----:B------:R-:W-:Y:S04]  /*96d0*/  @P2 STG.E.U16 desc[UR36][R4.64+0x1b2], R133 ;  /* 0x0001b28504002986 */ /* 0x000fe8000c101524 */
[----:B------:R-:W-:Y:S01]  /*96e0*/  @P1 STG.E.U16 desc[UR36][R6.64+0x1b0], R134 ;  /* 0x0001b08606001986 */ /* 0x000fe2000c101524 */
[----:B------:R-:W-:-:S03]  /*96f0*/  ISETP.GT.AND P1, PT, R3, 0xe8, PT ;  /* 0x000000e80300780c */ /* 0x000fc60003f24270 */
        /* <DEDUP_REMOVED lines=11> */
[C---:B------:R-:W-:Y:S02]  /*97b0*/  ISETP.GT.AND P2, PT, R0.reuse, RZ, P0 ;  /* 0x000000ff0000720c */ /* 0x040fe40000744270 */
[----:B------:R-:W-:Y:S01]  /*97c0*/  ISETP.GT.AND P0, PT, R0, 0x8, P0 ;  /* 0x000000080000780c */ /* 0x000fe20000704270 */
[----:B------:R-:W-:Y:S01]  /*97d0*/  @P3 STG.E.U16 desc[UR36][R4.64+0x1d0], R140 ;  /* 0x0001d08c04003986 */ /* 0x000fe2000c101524 */
[----:B------:R-:W-:-:S04]  /*97e0*/  ISETP.GT.AND P3, PT, R3, 0xf0, PT ;  /* 0x000000f00300780c */ /* 0x000fc80003f64270 */
[C---:B------:R-:W-:Y:S02]  /*97f0*/  ISETP.GT.AND P4, PT, R0.reuse, RZ, P3 ;  /* 0x000000ff0000720c */ /* 0x040fe40001f84270 */
[----:B------:R-:W-:-:S03]  /*9800*/  ISETP.GT.AND P3, PT, R0, 0x8, P3 ;  /* 0x000000080000780c */ /* 0x000fc60001f64270 */
[----:B------:R-:W-:Y:S01]  /*9810*/  @P2 STG.E.U16 desc[UR36][R4.64+0x1d2], R141 ;  /* 0x0001d28d04002986 */ /* 0x000fe2000c101524 */
[----:B------:R-:W-:-:S03]  /*9820*/  ISETP.GT.AND P2, PT, R3, 0xf8, PT ;  /* 0x000000f80300780c */ /* 0x000fc60003f44270 */
[----:B------:R-:W-:Y:S01]  /*9830*/  @P1 STG.E.U16 desc[UR36][R6.64+0x1d0], R142 ;  /* 0x0001d08e06001986 */ /* 0x000fe2000c101524 */
[----:B------:R-:W-:-:S03]  /*9840*/  ISETP.GT.AND P1, PT, R3, 0xf9, PT ;  /* 0x000000f90300780c */ /* 0x000fc60003f24270 */
[----:B------:R-:W-:Y:S01]  /*9850*/  @P0 STG.E.U16 desc[UR36][R6.64+0x1d2], R143 ;  /* 0x0001d28f06000986 */ /* 0x000fe2000c101524 */
[----:B------:R-:W-:-:S03]  /*9860*/  ISETP.GT.AND P0, PT, R3, 0xf1, PT ;  /* 0x000000f10300780c */ /* 0x000fc60003f04270 */
[----:B------:R-:W-:Y:S01]  /*9870*/  @P4 STG.E.U16 desc[UR36][R4.64+0x1e0], R144 ;  /* 0x0001e09004004986 */ /* 0x000fe2000c101524 */
[C---:B------:R-:W-:Y:S02]  /*9880*/  ISETP.GT.AND P4, PT, R0.reuse, RZ, P0 ;  /* 0x000000ff0000720c */ /* 0x040fe40000784270 */
[----:B------:R-:W-:-:S11]  /*9890*/  ISETP.GT.AND P0, PT, R0, 0x8, P0 ;  /* 0x000000080000780c */ /* 0x000fd60000704270 */
[----:B------:R-:W-:Y:S01]  /*98a0*/  @P4 STG.E.U16 desc[UR36][R4.64+0x1e2], R145 ;  /* 0x0001e29104004986 */ /* 0x000fe2000c101524 */
[C---:B------:R-:W-:Y:S02]  /*98b0*/  ISETP.GT.AND P4, PT, R0.reuse, RZ, P2 ;  /* 0x000000ff0000720c */ /* 0x040fe40001784270 */
[C---:B------:R-:W-:Y:S01]  /*98c0*/  ISETP.GT.AND P2, PT, R0.reuse, 0x8, P2 ;  /* 0x000000080000780c */ /* 0x040fe20001744270 */
[----:B------:R-:W-:Y:S01]  /*98d0*/  @P3 STG.E.U16 desc[UR36][R6.64+0x1e0], R146 ;  /* 0x0001e09206003986 */ /* 0x000fe2000c101524 */
[C---:B------:R-:W-:Y:S02]  /*98e0*/  ISETP.GT.AND P3, PT, R0.reuse, RZ, P1 ;  /* 0x000000ff0000720c */ /* 0x040fe40000f64270 */
[----:B------:R-:W-:Y:S01]  /*98f0*/  ISETP.GT.AND P1, PT, R0, 0x8, P1 ;  /* 0x000000080000780c */ /* 0x000fe20000f24270 */
[----:B------:R-:W-:Y:S06]  /*9900*/  @P0 STG.E.U16 desc[UR36][R6.64+0x1e2], R147 ;  /* 0x0001e29306000986 */ /* 0x000fec000c101524 */
[----:B------:R-:W-:Y:S04]  /*9910*/  @P4 STG.E.U16 desc[UR36][R4.64+0x1f0], R148 ;  /* 0x0001f09404004986 */ /* 0x000fe8000c101524 */
[----:B------:R0:W-:Y:S02]  /*9920*/  @P3 STG.E.U16 desc[UR36][R4.64+0x1f2], R149 ;  /* 0x0001f29504003986 */ /* 0x0001e4000c101524 */
[----:B0-----:R-:W-:-:S02]  /*9930*/  @P2 IMAD.MOV.U32 R4, RZ, RZ, R6 ;  /* 0x000000ffff042224 */ /* 0x001fc400078e0006 */
[----:B------:R-:W-:-:S05]  /*9940*/  @P2 IMAD.MOV.U32 R5, RZ, RZ, R7 ;  /* 0x000000ffff052224 */ /* 0x000fca00078e0007 */
[----:B------:R0:W-:Y:S04]  /*9950*/  @P2 STG.E.U16 desc[UR36][R4.64+0x1f0], R150 ;  /* 0x0001f09604002986 */ /* 0x0001e8000c101524 */
[----:B------:R0:W-:Y:S02]  /*9960*/  @P1 STG.E.U16 desc[UR36][R6.64+0x1f2], R151 ;  /* 0x0001f29706001986 */ /* 0x0001e4000c101524 */
.L_x_286:
[----:B------:R-:W-:Y:S05]  /*9970*/  BSYNC B0 ;  /* 0x0000000000007941 */ /* 0x000fea0003800000 */
.L_x_32:
[----:B------:R-:W-:Y:S01]  /*9980*/  ULDC UR4, c[0x0][0xc] ;  /* 0x0000030000047ab9 */ /* 0x000fe20000000800 */
[----:B------:R-:W-:Y:S01]  /*9990*/  ULDC UR5, c[0x0][0x10] ;  /* 0x0000040000057ab9 */ /* 0x000fe20000000800 */
[----:B0-----:R-:W0:Y:S01]  /*99a0*/  LDC R3, c[0x0][0x14] ;  /* 0x00000500ff037b82 */ /* 0x001e220000000800 */
[----:B------:R-:W-:Y:S01]  /*99b0*/  UIMAD.WIDE.U32 UR4, UR4, UR5, URZ ;  /* 0x00000005040472a5 */ /* 0x000fe2000f8e003f */
[----:B------:R-:W-:Y:S01]  /*99c0*/  PRMT R0, RZ, 0x7610, R0 ;  /* 0x00007610ff007816 */ /* 0x000fe20000000000 */
[----:B----45:R-:W-:Y:S02]  /*99d0*/  IMAD.MOV.U32 R152, RZ, RZ, -0x1 ;  /* 0xffffffffff987424 */ /* 0x030fe400078e00ff */
[----:B------:R-:W-:Y:S02]  /*99e0*/  IMAD.MOV.U32 R23, RZ, RZ, -0x1 ;  /* 0xffffffffff177424 */ /* 0x000fe400078e00ff */
[----:B0-----:R-:W-:-:S04]  /*99f0*/  IMAD.WIDE.U32 R16, R3, UR4, R16 ;  /* 0x0000000403107c25 */ /* 0x001fc8000f8e0010 */
[----:B------:R-:W-:Y:S01]  /*9a00*/  IMAD R3, R3, UR5, RZ ;  /* 0x0000000503037c24 */ /* 0x000fe2000f8e02ff */
[----:B------:R-:W-:Y:S02]  /*9a10*/  ULDC.64 UR4, c[0x0][0x650] ;  /* 0x0001940000047ab9 */ /* 0x000fe40000000a00 */
[----:B------:R-:W-:Y:S01]  /*9a20*/  ISETP.GE.U32.AND P0, PT, R16, UR4, PT ;  /* 0x0000000410007c0c */ /* 0x000fe2000bf06070 */
[----:B------:R-:W-:-:S05]  /*9a30*/  IMAD.IADD R17, R17, 0x1, R3 ;  /* 0x0000000111117824 */ /* 0x000fca00078e0203 */
[----:B------:R-:W-:-:S13]  /*9a40*/  ISETP.GE.U32.AND.EX P0, PT, R17, UR5, PT, P0 ;  /* 0x0000000511007c0c */ /* 0x000fda000bf06100 */
[----:B------:R-:W-:Y:S05]  /*9a50*/  @P0 BRA `(.L_x_287) ;  /* 0x0000000400640947 */ /* 0x000fea0003800000 */
[----:B------:R-:W0:Y:S01]  /*9a60*/  S2R R12, SR_CTAID.X ;  /* 0x00000000000c7919 */ /* 0x000e220000002500 */
[----:B------:R-:W4:Y:S01]  /*9a70*/  LDC.64 R10, c[0x0][0x628] ;  /* 0x00018a00ff0a7b82 */ /* 0x000f220000000a00 */
[----:B------:R-:W-:Y:S01]  /*9a80*/  ULDC UR4, c[0x0][0x150] ;  /* 0x0000540000047ab9 */ /* 0x000fe20000000800 */
[----:B-123--:R-:W-:Y:S01]  /*9a90*/  IMAD.MOV.U32 R8, RZ, RZ, R16 ;  /* 0x000000ffff087224 */ /* 0x00efe200078e0010 */
[----:B------:R-:W1:Y:S01]  /*9aa0*/  S2R R24, SR_CTAID.Y ;  /* 0x0000000000187919 */ /* 0x000e620000002600 */
[----:B------:R-:W-:-:S04]  /*9ab0*/  IMAD.MOV.U32 R9, RZ, RZ, R17 ;  /* 0x000000ffff097224 */ /* 0x000fc800078e0011 */
[----:B------:R-:W2:Y:S08]  /*9ac0*/  LDC R21, c[0x0][0x144] ;  /* 0x00005100ff157b82 */ /* 0x000eb00000000800 */
[----:B------:R-:W3:Y:S08]  /*9ad0*/  LDC R0, c[0x0][0x630] ;  /* 0x00018c00ff007b82 */ /* 0x000ef00000000800 */
[----:B------:R-:W1:Y:S01]  /*9ae0*/  LDC.64 R14, c[0x0][0x620] ;  /* 0x00018800ff0e7b82 */ /* 0x000e620000000a00 */
[----:B----4-:R-:W-:-:S04]  /*9af0*/  ISETP.NE.U32.AND P0, PT, R10, RZ, PT ;  /* 0x000000ff0a00720c */ /* 0x010fc80003f05070 */
[----:B------:R-:W-:Y:S02]  /*9b00*/  ISETP.NE.AND.EX P0, PT, R11, RZ, PT, P0 ;  /* 0x000000ff0b00720c */ /* 0x000fe40003f05300 */
[----:B0-----:R-:W-:-:S05]  /*9b10*/  I2FP.F32.U32 R3, R12 ;  /* 0x0000000c00037245 */ /* 0x001fca0000201000 */
[----:B------:R-:W-:-:S04]  /*9b20*/  FMUL R3, R3, UR4 ;  /* 0x0000000403037c20 */ /* 0x000fc80008400000 */
[----:B------:R0:W4:Y:S02]  /*9b30*/  F2I.U32.TRUNC.NTZ R20, R3 ;  /* 0x0000000300147305 */ /* 0x000124000020f000 */
[----:B--23--:R-:W-:Y:S05]  /*9b40*/  @!P0 BRA `(.L_x_288) ;  /* 0x0000000000288947 */ /* 0x00cfea0003800000 */
[----:B0-----:R-:W0:Y:S02]  /*9b50*/  LDC R3, c[0x0][0x634] ;  /* 0x00018d00ff037b82 */ /* 0x001e240000000800 */
        /* <DEDUP_REMOVED lines=9> */
.L_x_288:
[----:B------:R-:W2:Y:S01]  /*9bf0*/  LDC.64 R30, c[0x0][0x640] ;  /* 0x00019000ff1e7b82 */ /* 0x000ea20000000a00 */
[-CC-:B------:R-:W-:Y:S01]  /*9c00*/  SHF.R.U64 R23, R8, R0.reuse, R9.reuse ;  /* 0x0000000008177219 */ /* 0x180fe20000001209 */
[----:B----4-:R-:W-:Y:S01]  /*9c10*/  IMAD.MOV R20, RZ, RZ, -R20 ;  /* 0x000000ffff147224 */ /* 0x010fe200078e0a14 */
[----:B------:R-:W-:Y:S01]  /*9c20*/  SHF.R.U32.HI R0, RZ, R0, R9 ;  /* 0x00000000ff007219 */ /* 0x000fe20000011609 */
[----:B------:R-:W-:Y:S01]  /*9c30*/  ULDC UR4, c[0x0][0x154] ;  /* 0x0000550000047ab9 */ /* 0x000fe20000000800 */
[----:B0-----:R-:W-:Y:S01]  /*9c40*/  IADD3 R3, P0, RZ, -R23, RZ ;  /* 0x80000017ff037210 */ /* 0x001fe20007f1e0ff */
[----:B------:R-:W-:Y:S02]  /*9c50*/  IMAD R26, R21, R20, R12 ;  /* 0x00000014151a7224 */ /* 0x000fe400078e020c */
[----:B------:R-:W0:Y:S01]  /*9c60*/  LDC R6, c[0x0][0x618] ;  /* 0x00018600ff067b82 */ /* 0x000e220000000800 */
[----:B------:R-:W-:Y:S02]  /*9c70*/  IMAD.MOV.U32 R7, RZ, RZ, 0x1 ;  /* 0x00000001ff077424 */ /* 0x000fe400078e00ff */
[----:B------:R-:W-:-:S04]  /*9c80*/  IMAD.X R5, RZ, RZ, ~R0, P0 ;  /* 0x000000ffff057224 */ /* 0x000fc800000e0e00 */
[-C--:B-1----:R-:W-:Y:S01]  /*9c90*/  IMAD R0, R5, R14.reuse, RZ ;  /* 0x0000000e05007224 */ /* 0x082fe200078e02ff */
[----:B------:R-:W1:Y:S01]  /*9ca0*/  LDC R8, c[0x0][0x608] ;  /* 0x00018200ff087b82 */ /* 0x000e620000000800 */
[----:B------:R-:W-:-:S04]  /*9cb0*/  IMAD.WIDE.U32 R4, R3, R14, R16 ;  /* 0x0000000e03047225 */ /* 0x000fc800078e0010 */
[----:B------:R-:W-:Y:S01]  /*9cc0*/  IMAD R3, R3, R15, R0 ;  /* 0x0000000f03037224 */ /* 0x000fe200078e0200 */
[----:B------:R-:W-:Y:S02]  /*9cd0*/  I2FP.F32.U32 R0, R24 ;  /* 0x0000001800007245 */ /* 0x000fe40000201000 */
[----:B------:R-:W3:Y:S01]  /*9ce0*/  LDC R28, c[0x0][0x658] ;  /* 0x00019600ff1c7b82 */ /* 0x000ee20000000800 */
[----:B------:R-:W-:Y:S01]  /*9cf0*/  IMAD.IADD R3, R5, 0x1, R3 ;  /* 0x0000000105037824 */ /* 0x000fe200078e0203 */
[----:B--2---:R-:W-:Y:S01]  /*9d00*/  ISETP.NE.U32.AND P0, PT, R30, RZ, PT ;  /* 0x000000ff1e00720c */ /* 0x004fe20003f05070 */
[----:B------:R-:W-:Y:S01]  /*9d10*/  FMUL R0, R0, UR4 ;  /* 0x0000000400007c20 */ /* 0x000fe20008400000 */
[----:B------:R-:W-:Y:S02]  /*9d20*/  IMAD.MOV.U32 R5, RZ, RZ, -0x1 ;  /* 0xffffffffff057424 */ /* 0x000fe400078e00ff */
[----:B------:R-:W-:Y:S01]  /*9d30*/  ISETP.NE.AND.EX P0, PT, R31, RZ, PT, P0 ;  /* 0x000000ff1f00720c */ /* 0x000fe20003f05300 */
[----:B------:R2:W4:Y:S01]  /*9d40*/  F2I.U32.TRUNC.NTZ R13, R0 ;  /* 0x00000000000d7305 */ /* 0x000522000020f000 */
[----:B------:R-:W2:Y:S01]  /*9d50*/  LDC R15, c[0x0][0x148] ;  /* 0x00005200ff0f7b82 */ /* 0x000ea20000000800 */
[----:B0-----:R-:W-:-:S02]  /*9d60*/  SHF.R.U64 R12, R4, R6, R3 ;  /* 0x00000006040c7219 */ /* 0x001fc40000001203 */
[----:B------:R-:W-:-:S05]  /*9d70*/  SHF.R.U32.HI R3, RZ, R6, R3 ;  /* 0x00000006ff037219 */ /* 0x000fca0000011603 */
[----:B------:R-:W0:Y:S01]  /*9d80*/  LDC R20, c[0x0][0x600] ;  /* 0x00018000ff147b82 */ /* 0x000e220000000800 */
[-CC-:B-1----:R-:W-:Y:S02]  /*9d90*/  SHF.R.U64 R10, R12, R8.reuse, R3.reuse ;  /* 0x000000080c0a7219 */ /* 0x182fe40000001203 */
[----:B------:R-:W-:-:S05]  /*9da0*/  SHF.R.U32.HI R3, RZ, R8, R3 ;  /* 0x00000008ff037219 */ /* 0x000fca0000011603 */
[----:B------:R-:W1:Y:S01]  /*9db0*/  LDC R21, c[0x0][0x648] ;  /* 0x00019200ff157b82 */ /* 0x000e620000000800 */
[-C--:B---3--:R-:W-:Y:S02]  /*9dc0*/  SHF.L.U32 R4, R5, R28.reuse, RZ ;  /* 0x0000001c05047219 */ /* 0x088fe400000006ff */
[-CC-:B------:R-:W-:Y:S02]  /*9dd0*/  SHF.R.U64 R14, R10, R28.reuse, R3.reuse ;  /* 0x0000001c0a0e7219 */ /* 0x180fe40000001203 */
[----:B------:R-:W-:Y:S02]  /*9de0*/  SHF.R.U32.HI R5, RZ, R28, R3 ;  /* 0x0000001cff057219 */ /* 0x000fe40000011603 */
[----:B------:R-:W-:Y:S01]  /*9df0*/  LOP3.LUT R153, RZ, R4, RZ, 0x33, !PT ;  /* 0x00000004ff997212 */ /* 0x000fe200078e33ff */
[----:B------:R-:W3:Y:S01]  /*9e00*/  LDC R25, c[0x0][0x638] ;  /* 0x00018e00ff197b82 */ /* 0x000ee20000000800 */
[----:B------:R-:W-:Y:S01]  /*9e10*/  SHF.L.U32 R28, R7, R28, RZ ;  /* 0x0000001c071c7219 */ /* 0x000fe200000006ff */
[----:B------:R-:W-:-:S06]  /*9e20*/  IMAD.MOV.U32 R4, RZ, RZ, R14 ;  /* 0x000000ffff047224 */ /* 0x000fcc00078e000e */
[----:B------:R-:W0:Y:S01]  /*9e30*/  LDC R27, c[0x0][0x610] ;  /* 0x00018400ff1b7b82 */ /* 0x000e220000000800 */
[----:B----4-:R-:W-:Y:S05]  /*9e40*/  @!P0 BRA `(.L_x_289) ;  /* 0x0000000000288947 */ /* 0x010fea0003800000 */
        /* <DEDUP_REMOVED lines=10> */
.L_x_289:
[----:B------:R-:W-:Y:S01]  /*9ef0*/  ISETP.NE.AND P0, PT, R2, 0x1, PT ;  /* 0x000000010200780c */ /* 0x000fe20003f05270 */
[----:B------:R-:W-:Y:S01]  /*9f00*/  IMAD.MOV R13, RZ, RZ, -R13 ;  /* 0x000000ffff0d7224 */ /* 0x000fe200078e0a0d */
[----:B-12---:R-:W-:Y:S01]  /*9f10*/  SHF.R.U64 R0, R4, R21, R5 ;  /* 0x0000001504007219 */ /* 0x006fe20000001205 */
[----:B0-----:R-:W-:Y:S01]  /*9f20*/  VIADD R5, R20, 0xffffffff ;  /* 0xffffffff14057836 */ /* 0x001fe20000000000 */
[----:B------:R-:W-:-:S03]  /*9f30*/  LOP3.LUT R153, R10, R153, RZ, 0xc0, !PT ;  /* 0x000000990a997212 */ /* 0x000fc600078ec0ff */
[----:B------:R-:W-:Y:S01]  /*9f40*/  IMAD.MOV R3, RZ, RZ, -R0 ;  /* 0x000000ffff037224 */ /* 0x000fe200078e0a00 */
[----:B------:R-:W-:Y:S01]  /*9f50*/  LOP3.LUT R5, R12, R5, RZ, 0xc0, !PT ;  /* 0x000000050c057212 */ /* 0x000fe200078ec0ff */
[----:B------:R-:W-:Y:S02]  /*9f60*/  IMAD R153, R28, R0, R153 ;  /* 0x000000001c997224 */ /* 0x000fe400078e0299 */
[----:B---3--:R-:W-:Y:S02]  /*9f70*/  IMAD R0, R3, R25, R14 ;  /* 0x0000001903007224 */ /* 0x008fe400078e020e */
[----:B------:R-:W-:Y:S02]  /*9f80*/  @P0 IMAD R26, R15, R13, R24 ;  /* 0x0000000d0f1a0224 */ /* 0x000fe400078e0218 */
[----:B------:R-:W-:Y:S02]  /*9f90*/  IMAD R4, R0, R20, R5 ;  /* 0x0000001400047224 */ /* 0x000fe400078e0205 */
[----:B------:R-:W-:-:S02]  /*9fa0*/  IMAD R153, R153, R27, R26 ;  /* 0x0000001b99997224 */ /* 0x000fc400078e021a */
[----:B------:R-:W-:-:S03]  /*9fb0*/  IMAD.MOV.U32 R3, RZ, RZ, 0x1 ;  /* 0x00000001ff037424 */ /* 0x000fc600078e00ff */
[----:B------:R-:W-:Y:S02]  /*9fc0*/  SEL R152, R4, R153, !P0 ;  /* 0x0000009904987207 */ /* 0x000fe40004000000 */
[----:B------:R-:W-:Y:S02]  /*9fd0*/  PRMT R0, R3, 0x7610, R0 ;  /* 0x0000761003007816 */ /* 0x000fe40000000000 */
[----:B------:R-:W-:-:S07]  /*9fe0*/  SEL R153, R153, R4, !P0 ;  /* 0x0000000499997207 */ /* 0x000fce0004000000 */
.L_x_287:
[----:B------:R-:W-:-:S13]  /*9ff0*/  LOP3.LUT P0, RZ, R0, 0xff, RZ, 0xc0, !PT ;  /* 0x000000ff00ff7812 */ /* 0x000fda000780c0ff */
[----:B------:R-:W-:Y:S05]  /*a000*/  @P0 BRA `(.L_x_290) ;  /* 0xffffff7000600947 */ /* 0x000fea000383ffff */
[----:B------:R-:W-:Y:S05]  /*a010*/  EXIT ;  /* 0x000000000000794d */ /* 0x000fea0003800000 */
.L_x_7:
[----:B0-----:R-:W-:Y:S01]  /*a020*/  ULDC.64 UR4, c[0x0][0x650] ;  /* 0x0001940000047ab9 */ /* 0x001fe20000000a00 */
        /* <DEDUP_REMOVED lines=25> */
.L_x_292:
[----:B------:R-:W0:Y:S01]  /*a1c0*/  LDC.64 R26, c[0x0][0x640] ;  /* 0x00019000ff1a7b82 */ /* 0x000e220000000a00 */
[-CC-:B------:R-:W-:Y:S01]  /*a1d0*/  SHF.R.U64 R20, R12, R8.reuse, R13.reuse ;  /* 0x000000080c147219 */ /* 0x180fe2000000120d */
[----:B------:R-:W-:Y:S01]  /*a1e0*/  IMAD.MOV.U32 R30, RZ, RZ, 0x1 ;  /* 0x00000001ff1e7424 */ /* 0x000fe200078e00ff */
[----:B------:R-:W-:Y:S02]  /*a1f0*/  SHF.R.U32.HI R6, RZ, R8, R13 ;  /* 0x00000008ff067219 */ /* 0x000fe4000001160d */
[----:B------:R-:W-:-:S03]  /*a200*/  IADD3 R11, P0, RZ, -R20, RZ ;  /* 0x80000014ff0b7210 */ /* 0x000fc60007f1e0ff */
[----:B------:R-:W1:Y:S02]  /*a210*/  LDC R10, c[0x0][0x618] ;  /* 0x00018600ff0a7b82 */ /* 0x000e640000000800 */
[----:B------:R-:W-:-:S04]  /*a220*/  IMAD.X R7, RZ, RZ, ~R6, P0 ;  /* 0x000000ffff077224 */ /* 0x000fc800000e0e06 */
[-C--:B------:R-:W-:Y:S02]  /*a230*/  IMAD R8, R7, R22.reuse, RZ ;  /* 0x0000001607087224 */ /* 0x080fe400078e02ff */
[----:B------:R-:W2:Y:S01]  /*a240*/  LDC R12, c[0x0][0x608] ;  /* 0x00018200ff0c7b82 */ /* 0x000ea20000000800 */
[----:B------:R-:W-:-:S04]  /*a250*/  IMAD.WIDE.U32 R6, R11, R22, R16 ;  /* 0x000000160b067225 */ /* 0x000fc800078e0010 */
[----:B------:R-:W-:-:S03]  /*a260*/  IMAD R11, R11, R23, R8 ;  /* 0x000000170b0b7224 */ /* 0x000fc600078e0208 */
[----:B------:R-:W3:Y:S01]  /*a270*/  LDC R25, c[0x0][0x658] ;  /* 0x00019600ff197b82 */ /* 0x000ee20000000800 */
[----:B------:R-:W-:Y:S01]  /*a280*/  IMAD.IADD R7, R7, 0x1, R11 ;  /* 0x0000000107077824 */ /* 0x000fe200078e020b */
[----:B0-----:R-:W-:-:S04]  /*a290*/  ISETP.NE.U32.AND P0, PT, R26, RZ, PT ;  /* 0x000000ff1a00720c */ /* 0x001fc80003f05070 */
[----:B------:R-:W-:Y:S02]  /*a2a0*/  ISETP.NE.AND.EX P0, PT, R27, RZ, PT, P0 ;  /* 0x000000ff1b00720c */ /* 0x000fe40003f05300 */
[----:B------:R-:W0:Y:S01]  /*a2b0*/  LDC R23, c[0x0][0x600] ;  /* 0x00018000ff177b82 */ /* 0x000e220000000800 */
[-CC-:B-1----:R-:W-:Y:S02]  /*a2c0*/  SHF.R.U64 R8, R6, R10.reuse, R7.reuse ;  /* 0x0000000a06087219 */ /* 0x182fe40000001207 */
[----:B------:R-:W-:Y:S01]  /*a2d0*/  SHF.R.U32.HI R7, RZ, R10, R7 ;  /* 0x0000000aff077219 */ /* 0x000fe20000011607 */
[----:B------:R-:W-:-:S04]  /*a2e0*/  IMAD.MOV.U32 R10, RZ, RZ, -0x1 ;  /* 0xffffffffff0a7424 */ /* 0x000fc800078e00ff */
        /* <DEDUP_REMOVED lines=21> */
.L_x_293:
[----:B------:R-:W-:Y:S01]  /*a440*/  ISETP.NE.AND P0, PT, R2, 0x1, PT ;  /* 0x000000010200780c */ /* 0x000fe20003f05270 */
[----:B0-----:R-:W-:Y:S01]  /*a450*/  VIADD R11, R23, 0xffffffff ;  /* 0xffffffff170b7836 */ /* 0x001fe20000000000 */
[----:B-1----:R-:W-:Y:S02]  /*a460*/  SHF.R.U64 R6, R6, R24, R7 ;  /* 0x0000001806067219 */ /* 0x002fe40000001207 */
[----:B------:R-:W-:Y:S02]  /*a470*/  SHF.L.U32 R30, R30, R25, RZ ;  /* 0x000000191e1e7219 */ /* 0x000fe400000006ff */
[----:B------:R-:W-:Y:S01]  /*a480*/  LOP3.LUT R5, R21, R32, RZ, 0xc0, !PT ;  /* 0x0000002015057212 */ /* 0x000fe200078ec0ff */
[----:B------:R-:W-:-:S04]  /*a490*/  IMAD.MOV R7, RZ, RZ, -R6 ;  /* 0x000000ffff077224 */ /* 0x000fc800078e0a06 */
[----:B------:R-:W-:Y:S01]  /*a4a0*/  IMAD R6, R30, R6, R5 ;  /* 0x000000061e067224 */ /* 0x000fe200078e0205 */
[----:B------:R-:W-:Y:S01]  /*a4b0*/  LOP3.LUT R5, R8, R11, RZ, 0xc0, !PT ;  /* 0x0000000b08057212 */ /* 0x000fe200078ec0ff */
[----:B------:R-:W-:Y:S02]  /*a4c0*/  @P0 IMAD R3, R9, R14, R4 ;  /* 0x0000000e09030224 */ /* 0x000fe400078e0204 */
[----:B--2---:R-:W-:Y:S02]  /*a4d0*/  IMAD R4, R7, R28, R22 ;  /* 0x0000001c07047224 */ /* 0x004fe400078e0216 */
[----:B---3--:R-:W-:Y:S02]  /*a4e0*/  IMAD R3, R6, R29, R3 ;  /* 0x0000001d06037224 */ /* 0x008fe400078e0203 */
[----:B------:R-:W-:Y:S02]  /*a4f0*/  IMAD R4, R4, R23, R5 ;  /* 0x0000001704047224 */ /* 0x000fe400078e0205 */
[----:B------:R-:W-:-:S02]  /*a500*/  IMAD.MOV.U32 R8, RZ, RZ, 0x1 ;  /* 0x00000001ff087424 */ /* 0x000fc400078e00ff */
[----:B------:R-:W-:Y:S01]  /*a510*/  IMAD.MOV.U32 R6, RZ, RZ, R20 ;  /* 0x000000ffff067224 */ /* 0x000fe200078e0014 */
[----:B------:R-:W-:Y:S02]  /*a520*/  SEL R7, R4, R3, !P0 ;  /* 0x0000000304077207 */ /* 0x000fe40004000000 */
[----:B------:R-:W-:-:S07]  /*a530*/  SEL R13, R3, R4, !P0 ;  /* 0x00000004030d7207 */ /* 0x000fce0004000000 */
.L_x_291:
[----:B------:R-:W-:-:S08]  /*a540*/  NOP ;  /* 0x0000000000007918 */ /* 0x000fd00000000000 */
[----:B------:R-:W0:-:S00]  /*a550*/  USETMAXREG.DEALLOC.CTAPOOL 0x28 ;  /* 0x00000028000079c8 */ /* 0x000e0000080e0500 */
[----:B0-----:R-:W-:-:S13]  /*a560*/  ISETP.NE.AND P0, PT, R0, RZ, PT ;  /* 0x000000ff0000720c */ /* 0x001fda0003f05270 */
[----:B------:R-:W-:Y:S05]  /*a570*/  @P0 EXIT ;  /* 0x000000000000094d */ /* 0x000fea0003800000 */
[----:B------:R-:W-:Y:S01]  /*a580*/  LOP3.LUT P0, RZ, R8, 0xff, RZ, 0xc0, !PT ;  /* 0x000000ff08ff7812 */ /* 0x000fe2000780c0ff */
[----:B------:R-:W-:Y:S02]  /*a590*/  IMAD.MOV.U32 R0, RZ, RZ, 0x1 ;  /* 0x00000001ff007424 */ /* 0x000fe400078e00ff */
[----:B------:R-:W-:-:S10]  /*a5a0*/  IMAD.MOV.U32 R3, RZ, RZ, RZ ;  /* 0x000000ffff037224 */ /* 0x000fd400078e00ff */
[----:B------:R-:W-:Y:S05]  /*a5b0*/  @!P0 BRA `(.L_x_294) ;  /* 0x0000000c00448947 */ /* 0x000fea0003800000 */
[----:B------:R-:W0:Y:S01]  /*a5c0*/  LDC R0, c[0x0][0x28c] ;  /* 0x0000a300ff007b82 */ /* 0x000e220000000800 */
[----:B------:R-:W-:Y:S01]  /*a5d0*/  ULDC UR5, c[0x0][0x658] ;  /* 0x0001960000057ab9 */ /* 0x000fe20000000800 */
[----:B------:R-:W-:Y:S01]  /*a5e0*/  UMOV UR7, 0xffffffff ;  /* 0xffffffff00077882 */ /* 0x000fe20000000000 */
[----:B------:R-:W-:Y:S01]  /*a5f0*/  ULDC UR6, c[0x0][0xc] ;  /* 0x0000030000067ab9 */ /* 0x000fe20000000800 */
[----:B------:R-:W-:Y:S01]  /*a600*/  USHF.L.U32 UR8, UR7, UR5, URZ ;  /* 0x0000000507087299 */ /* 0x000fe2000800063f */
[----:B------:R-:W-:Y:S01]  /*a610*/  BSSY B0, `(.L_x_294) ;  /* 0x00000cb000007945 */ /* 0x000fe20003800000 */
[----:B------:R-:W-:Y:S01]  /*a620*/  UMOV UR9, 0x1 ;  /* 0x0000000100097882 */ /* 0x000fe20000000000 */
[----:B------:R-:W-:Y:S01]  /*a630*/  ULDC UR7, c[0x0][0x10] ;  /* 0x0000040000077ab9 */ /* 0x000fe20000000800 */
[----:B------:R-:W1:Y:S01]  /*a640*/  S2UR UR10, SR_CgaCtaId ;  /* 0x00000000000a79c3 */ /* 0x000e620000008800 */
[----:B------:R-:W-:Y:S01]  /*a650*/  UIMAD.WIDE.U32 UR6, UR6, UR7, URZ ;  /* 0x00000007060672a5 */ /* 0x000fe2000f8e003f */
[----:B------:R-:W-:Y:S01]  /*a660*/  IMAD.MOV.U32 R9, RZ, RZ, 0x1 ;  /* 0x00000001ff097424 */ /* 0x000fe200078e00ff */
[----:B------:R-:W-:Y:S01]  /*a670*/  USHF.L.U32 UR18, UR9, UR5, URZ ;  /* 0x0000000509127299 */ /* 0x000fe2000800063f */
[----:B------:R-:W-:Y:S01]  /*a680*/  LOP3.LUT R12, R19, 0x2, RZ, 0xfc, !PT ;  /* 0x00000002130c7812 */ /* 0x000fe200078efcff */
[----:B------:R-:W-:Y:S01]  /*a690*/  ULDC UR4, c[0x0][0x600] ;  /* 0x0001800000047ab9 */ /* 0x000fe20000000800 */
[----:B------:R-:W-:Y:S01]  /*a6a0*/  ULDC UR5, c[0x0][0x14] ;  /* 0x0000050000057ab9 */ /* 0x000fe20000000800 */
[----:B------:R-:W-:-:S02]  /*a6b0*/  UIADD3 UR4, UR4, -0x1, URZ ;  /* 0xffffffff04047890 */ /* 0x000fc4000fffe03f */
[----:B------:R-:W-:Y:S02]  /*a6c0*/  UIMAD.WIDE.U32 UR22, UR6, UR5, URZ ;  /* 0x00000005061672a5 */ /* 0x000fe4000f8e003f */
[----:B------:R-:W-:Y:S02]  /*a6d0*/  UIMAD UR13, UR7, UR5, URZ ;  /* 0x00000005070d72a4 */ /* 0x000fe4000f8e023f */
[----:B------:R-:W-:Y:S02]  /*a6e0*/  ULOP3.LUT UR17, URZ, UR8, URZ, 0x33, !UPT ;  /* 0x000000083f117292 */ /* 0x000fe4000f8e333f */
[----:B------:R-:W-:Y:S01]  /*a6f0*/  UIADD3 UR13, UR23, UR13, URZ ;  /* 0x0000000d170d7290 */ /* 0x000fe2000fffe03f */
[----:B0-----:R-:W-:Y:S01]  /*a700*/  VIADD R0, R0, 0x1f ;  /* 0x0000001f00007836 */ /* 0x001fe20000000000 */
[----:B------:R-:W-:-:S04]  /*a710*/  ULDC.64 UR24, c[0x0][0x198] ;  /* 0x0000660000187ab9 */ /* 0x000fc80000000a00 */
[----:B------:R-:W-:Y:S01]  /*a720*/  SHF.R.S32.HI R3, RZ, 0x1f, R0 ;  /* 0x0000001fff037819 */ /* 0x000fe20000011400 */
[----:B-1----:R-:W-:-:S03]  /*a730*/  IMAD.U32 R10, RZ, RZ, UR10 ;  /* 0x0000000aff0a7e24 */ /* 0x002fc6000f8e00ff */
[----:B------:R-:W-:Y:S01]  /*a740*/  LEA.HI R3, R3, R0, RZ, 0x5 ;  /* 0x0000000003037211 */ /* 0x000fe200078f28ff */
[----:B------:R-:W-:-:S03]  /*a750*/  IMAD.MOV.U32 R0, RZ, RZ, 0x1 ;  /* 0x00000001ff007424 */ /* 0x000fc600078e00ff */
[----:B------:R-:W-:Y:S01]  /*a760*/  SHF.R.S32.HI R8, RZ, 0x5, R3 ;  /* 0x00000005ff087819 */ /* 0x000fe20000011403 */
[----:B------:R-:W-:-:S04]  /*a770*/  IMAD.MOV.U32 R3, RZ, RZ, RZ ;  /* 0x000000ffff037224 */ /* 0x000fc800078e00ff */
[----:B------:R-:W-:-:S07]  /*a780*/  VIADD R11, R8, 0x1 ;  /* 0x00000001080b7836 */ /* 0x000fce0000000000 */
.L_x_305:
[----:B------:R-:W-:-:S03]  /*a790*/  UMOV UR5, 0xffffffff ;  /* 0xffffffff00057882 */ /* 0x000fc60000000000 */
[----:B------:R-:W-:Y:S05]  /*a7a0*/  BRA.DIV UR5, `(.L_x_295) ;  /* 0x0000000e05b07947 */ /* 0x000fea000b800000 */
[----:B------:R-:W-:-:S13]  /*a7b0*/  ELECT P6, URZ, PT ;  /* 0x00000000003f782f */ /* 0x000fda00038c0000 */
.L_x_316:
[----:B------:R-:W0:Y:S01]  /*a7c0*/  LDC R4, c[0x0][0x28c] ;  /* 0x0000a300ff047b82 */ /* 0x000e220000000800 */
[----:B------:R-:W-:Y:S01]  /*a7d0*/  BSSY B1, `(.L_x_296) ;  /* 0x000003b000017945 */ /* 0x000fe20003800000 */
[----:B0-----:R-:W-:-:S13]  /*a7e0*/  ISETP.LT.OR P6, PT, R4, 0x1, !P6 ;  /* 0x000000010400780c */ /* 0x001fda00077c1670 */
[----:B------:R-:W-:Y:S05]  /*a7f0*/  @P6 BRA `(.L_x_297) ;  /* 0x0000000000e06947 */ /* 0x000fea0003800000 */
[----:B------:R-:W-:Y:S02]  /*a800*/  IMAD R13, R13, 0x2, R10 ;  /* 0x000000020d0d7824 */ /* 0x000fe400078e020a */
[----:B------:R-:W-:Y:S02]  /*a810*/  IMAD.SHL.U32 R20, R7, 0x100, RZ ;  /* 0x0000010007147824 */ /* 0x000fe400078e00ff */
[----:B------:R-:W-:Y:S02]  /*a820*/  IMAD.MOV.U32 R21, RZ, RZ, RZ ;  /* 0x000000ffff157224 */ /* 0x000fe400078e00ff */
[----:B------:R-:W-:Y:S02]  /*a830*/  IMAD.MOV.U32 R4, RZ, RZ, R11 ;  /* 0x000000ffff047224 */ /* 0x000fe400078e000b */
[----:B------:R-:W-:Y:S02]  /*a840*/  IMAD.MOV.U32 R5, RZ, RZ, R0 ;  /* 0x000000ffff057224 */ /* 0x000fe400078e0000 */
[----:B------:R-:W-:-:S02]  /*a850*/  IMAD.MOV.U32 R7, RZ, RZ, R3 ;  /* 0x000000ffff077224 */ /* 0x000fc400078e0003 */
[----:B------:R-:W-:-:S07]  /*a860*/  IMAD.SHL.U32 R15, R13, 0x40, RZ ;  /* 0x000000400d0f7824 */ /* 0x000fce00078e00ff */
.L_x_300:
[----:B------:R-:W0:Y:S01]  /*a870*/  S2UR UR5, SR_CgaCtaId ;  /* 0x00000000000579c3 */ /* 0x000e220000008800 */
[----:B------:R-:W-:Y:S02]  /*a880*/  MOV R13, 0x400 ;  /* 0x00000400000d7802 */ /* 0x000fe40000000f00 */
[----:B------:R-:W-:-:S13]  /*a890*/  LOP3.LUT P1, RZ, R18, 0x7f, RZ, 0xc0, !PT ;  /* 0x0000007f12ff7812 */ /* 0x000fda000782c0ff */
[----:B------:R-:W1:Y:S01]  /*a8a0*/  @!P1 LDC R14, c[0x0][0x500] ;  /* 0x00014000ff0e9b82 */ /* 0x000e620000000800 */
[----:B0-----:R-:W-:-:S05]  /*a8b0*/  IMAD.U32 R10, RZ, RZ, UR5 ;  /* 0x00000005ff0a7e24 */ /* 0x001fca000f8e00ff */
[----:B------:R-:W-:Y:S02]  /*a8c0*/  LEA R24, R10, R13, 0x18 ;  /* 0x0000000d0a187211 */ /* 0x000fe400078ec0ff */
[----:B------:R-:W-:-:S03]  /*a8d0*/  SHF.L.U32 R13, R5, 0x1f, RZ ;  /* 0x0000001f050d7819 */ /* 0x000fc600000006ff */
[----:B------:R-:W-:-:S04]  /*a8e0*/  IMAD R22, R7, 0x8, R24 ;  /* 0x0000000807167824 */ /* 0x000fc800078e0218 */
[----:B------:R-:W0:Y:S02]  /*a8f0*/  SYNCS.PHASECHK.TRANS64.TRYWAIT P0, [R22+URZ+0x20], R13 ;  /* 0x0000200d160075a7 */ /* 0x000e24000800017f */
[----:B01----:R-:W-:Y:S05]  /*a900*/  @!P0 BRA `(.L_x_298) ;  /* 0x0000000c00788947 */ /* 0x003fea0003800000 */
.L_x_317:
[----:B0-----:R-:W-:Y:S01]  /*a910*/  PRMT R13, R12, 0x9910, RZ ;  /* 0x000099100c0d7816 */ /* 0x001fe200000000ff */
[----:B------:R0:W-:Y:S03]  /*a920*/  @!P1 SYNCS.ARRIVE.TRANS64 RZ, [R22+URZ], R14 ;  /* 0x0000000e16ff99a7 */ /* 0x0001e6000800003f */
[----:B------:R-:W-:-:S13]  /*a930*/  ISETP.NE.AND P0, PT, R13, 0x2, PT ;  /* 0x000000020d00780c */ /* 0x000fda0003f05270 */
[----:B0-----:R-:W-:Y:S05]  /*a940*/  @P0 BRA `(.L_x_299) ;  /* 0x0000000000040947 */ /* 0x001fea0003800000 */
[----:B------:R-:W-:Y:S01]  /*a950*/  BPT.TRAP 0x1 ;  /* 0x000000040000795c */ /* 0x000fe20000300000 */
.L_x_299:
[----:B------:R-:W-:Y:S01]  /*a960*/  IMAD R13, R7, 0x2, R10 ;  /* 0x00000002070d7824 */ /* 0x000fe200078e020a */
[----:B------:R-:W-:Y:S01]  /*a970*/  R2UR UR9, R22 ;  /* 0x00000000160972ca */ /* 0x000fe200000e0000 */
[----:B------:R-:W-:Y:S01]  /*a980*/  VIADD R4, R4, 0xffffffff ;  /* 0xffffffff04047836 */ /* 0x000fe20000000000 */
[----:B------:R-:W-:Y:S01]  /*a990*/  UIADD3 UR6, UP0, UR24, 0xf0, URZ ;  /* 0x000000f018067890 */ /* 0x000fe2000ff1e03f */
[----:B------:R-:W-:Y:S01]  /*a9a0*/  IMAD.SHL.U32 R13, R13, 0x800, RZ ;  /* 0x000008000d0d7824 */ /* 0x000fe200078e00ff */
[----:B------:R-:W-:Y:S01]  /*a9b0*/  R2UR UR11, R15 ;  /* 0x000000000f0b72ca */ /* 0x000fe200000e0000 */
[----:B------:R-:W-:Y:S01]  /*a9c0*/  UIADD3 UR26, UP1, UR24, 0x1f0, URZ ;  /* 0x000001f0181a7890 */ /* 0x000fe2000ff3e03f */
[----:B------:R-:W-:Y:S01]  /*a9d0*/  R2UR UR10, R21 ;  /* 0x00000000150a72ca */ /* 0x000fe200000e0000 */
[--C-:B------:R-:W-:Y:S01]  /*a9e0*/  IMAD R13, R13, 0x2, R24.reuse ;  /* 0x000000020d0d7824 */ /* 0x100fe200078e0218 */
[----:B------:R-:W-:Y:S01]  /*a9f0*/  R2UR UR12, R6 ;  /* 0x00000000060c72ca */ /* 0x000fe200000e0000 */
[----:B------:R-:W-:Y:S01]  /*aa00*/  IMAD R24, R7, 0x4000, R24 ;  /* 0x0000400007187824 */ /* 0x000fe200078e0218 */
[----:B------:R-:W-:Y:S01]  /*aa10*/  R2UR UR19, R20 ;  /* 0x00000000141372ca */ /* 0x000fe200000e0000 */
[----:B------:R-:W-:Y:S01]  /*aa20*/  UIADD3.X UR7, URZ, UR25, URZ, UP0, !UPT ;  /* 0x000000193f077290 */ /* 0x000fe200087fe43f */
[----:B------:R-:W-:Y:S01]  /*aa30*/  R2UR UR5, R13 ;  /* 0x000000000d0572ca */ /* 0x000fe200000e0000 */
[----:B------:R-:W-:Y:S01]  /*aa40*/  VIADD R7, R7, 0x1 ;  /* 0x0000000107077836 */ /* 0x000fe20000000000 */
[----:B------:R-:W-:Y:S01]  /*aa50*/  R2UR UR8, R24 ;  /* 0x00000000180872ca */ /* 0x000fe200000e0000 */
[----:B------:R-:W-:Y:S01]  /*aa60*/  UIADD3.X UR27, URZ, UR25, URZ, UP1, !UPT ;  /* 0x000000193f1b7290 */ /* 0x000fe20008ffe43f */
[----:B------:R-:W-:Y:S01]  /*aa70*/  ISETP.GT.AND P1, PT, R4, 0x1, PT ;  /* 0x000000010400780c */ /* 0x000fe20003f24270 */
[----:B------:R-:W-:Y:S01]  /*aa80*/  UMOV UR20, 0x30000 ;  /* 0x0003000000147882 */ /* 0x000fe20000000000 */
[----:B------:R-:W-:Y:S01]  /*aa90*/  UMOV UR14, 0x0 ;  /* 0x00000000000e7882 */ /* 0x000fe20000000000 */
[----:B------:R-:W-:Y:S01]  /*aaa0*/  UMOV UR15, 0x10000000 ;  /* 0x10000000000f7882 */ /* 0x000fe20000000000 */
[----:B------:R-:W-:Y:S01]  /*aab0*/  ISETP.NE.AND P0, PT, R7, 0x4, PT ;  /* 0x000000040700780c */ /* 0x000fe20003f05270 */
[----:B------:R-:W-:-:S03]  /*aac0*/  VIADD R21, R21, 0x20 ;  /* 0x0000002015157836 */ /* 0x000fc60000000000 */
[----:B------:R-:W-:Y:S01]  /*aad0*/  SEL R14, RZ, 0x1, P0 ;  /* 0x00000001ff0e7807 */ /* 0x000fe20000000000 */
[----:B------:R-:W-:Y:S01]  /*aae0*/  UIADD3 UR5, UR5, 0x100, URZ ;  /* 0x0000010005057890 */ /* 0x000fe2000fffe03f */
[----:B------:R-:W-:Y:S01]  /*aaf0*/  SEL R7, R7, RZ, P0 ;  /* 0x000000ff07077207 */ /* 0x000fe20000000000 */
[----:B------:R-:W-:Y:S01]  /*ab00*/  UIADD3 UR16, UR8, 0x8100, URZ ;  /* 0x0000810008107890 */ /* 0x000fe2000fffe03f */
[----:B------:R-:W-:-:S04]  /*ab10*/  LOP3.LUT R5, R5, R14, RZ, 0x3c, !PT ;  /* 0x0000000e05057212 */ /* 0x000fc800078e3cff */
[----:B------:R-:W-:Y:S02]  /*ab20*/  UMOV UR8, UR5 ;  /* 0x0000000500087c82 */ /* 0x000fe40008000000 */
[----:B------:R0:W-:Y:S02]  /*ab30*/  UTMALDG.3D.MULTICAST [UR8], [UR6], UR20, desc[UR14] ;  /* 0x00000e08060073b4 */ /* 0x0001e40008011814 */
[----:B0-----:R-:W-:Y:S01]  /*ab40*/  UMOV UR8, UR16 ;  /* 0x0000001000087c82 */ /* 0x001fe20008000000 */
[----:B------:R-:W-:Y:S02]  /*ab50*/  UMOV UR11, UR19 ;  /* 0x00000013000b7c82 */ /* 0x000fe40008000000 */
[----:B------:R0:W-:Y:S02]  /*ab60*/  UTMALDG.3D [UR8], [UR26], desc[UR14] ;  /* 0x00000e081a0075b4 */ /* 0x0001e40008011000 */
[----:B0-----:R-:W-:Y:S05]  /*ab70*/  @P1 BRA `(.L_x_300) ;  /* 0xfffffffc003c1947 */ /* 0x001fea000383ffff */
.L_x_297:
[----:B------:R-:W-:Y:S05]  /*ab80*/  BSYNC B1 ;  /* 0x0000000000017941 */ /* 0x000fea0003800000 */
.L_x_296:
[----:B------:R-:W-:Y:S01]  /*ab90*/  LOP3.LUT P1, RZ, R9, 0xff, RZ, 0xc0, !PT ;  /* 0x000000ff09ff7812 */ /* 0x000fe2000782c0ff */
[----:B------:R-:W-:Y:S01]  /*aba0*/  IMAD.IADD R3, R8, 0x1, R3 ;  /* 0x0000000108037824 */ /* 0x000fe200078e0203 */
[----:B------:R-:W-:Y:S01]  /*abb0*/  IADD3 R16, P2, R16, UR22, RZ ;  /* 0x0000001610107c10 */ /* 0x000fe2000ff5e0ff */
[----:B------:R-:W-:Y:S01]  /*abc0*/  ULDC.64 UR6, c[0x0][0x650] ;  /* 0x0001940000067ab9 */ /* 0x000fe20000000a00 */
[----:B------:R-:W-:Y:S01]  /*abd0*/  BSSY B1, `(.L_x_301) ;  /* 0x000006c000017945 */ /* 0x000fe20003800000 */
[----:B------:R-:W-:Y:S01]  /*abe0*/  IMAD.MOV.U32 R13, RZ, RZ, -0x1 ;  /* 0xffffffffff0d7424 */ /* 0x000fe200078e00ff */
[----:B------:R-:W-:Y:S01]  /*abf0*/  ISETP.GT.U32.AND P0, PT, R3, 0x3, PT ;  /* 0x000000030300780c */ /* 0x000fe20003f04070 */
[----:B------:R-:W-:Y:S01]  /*ac00*/  IMAD.MOV.U32 R7, RZ, RZ, -0x1 ;  /* 0xffffffffff077424 */ /* 0x000fe200078e00ff */
[----:B------:R-:W-:Y:S01]  /*ac10*/  SHF.R.U32.HI R4, RZ, 0x2, R3 ;  /* 0x00000002ff047819 */ /* 0x000fe20000011603 */
[----:B------:R-:W-:Y:S01]  /*ac20*/  IMAD.MOV.U32 R6, RZ, RZ, -0x1 ;  /* 0xffffffffff067424 */ /* 0x000fe200078e00ff */
[----:B------:R-:W-:-:S02]  /*ac30*/  ISETP.LT.U32.AND P0, PT, R8, 0x4, P0 ;  /* 0x000000040800780c */ /* 0x000fc40000701070 */
[----:B------:R-:W-:Y:S01]  /*ac40*/  IADD3.X R17, R17, UR13, RZ, P2, !PT ;  /* 0x0000000d11117c10 */ /* 0x000fe200097fe4ff */
[----:B------:R-:W0:Y:S01]  /*ac50*/  @P1 S2R R10, SR_CgaCtaId ;  /* 0x00000000000a1919 */ /* 0x000e220000008800 */
[----:B------:R-:W-:Y:S02]  /*ac60*/  @P1 MOV R5, 0x400 ;  /* 0x0000040000051802 */ /* 0x000fe40000000f00 */
[----:B------:R-:W-:Y:S02]  /*ac70*/  ISETP.GE.U32.AND P2, PT, R16, UR6, PT ;  /* 0x0000000610007c0c */ /* 0x000fe4000bf46070 */
[----:B------:R-:W-:Y:S02]  /*ac80*/  LOP3.LUT R4, R4, 0x1, RZ, 0xc0, !PT ;  /* 0x0000000104047812 */ /* 0x000fe400078ec0ff */
[----:B------:R-:W-:Y:S02]  /*ac90*/  LOP3.LUT R3, R3, 0x3, RZ, 0xc0, !PT ;  /* 0x0000000303037812 */ /* 0x000fe400078ec0ff */
[----:B------:R-:W-:-:S02]  /*aca0*/  PRMT R9, RZ, 0x7610, R9 ;  /* 0x00007610ff097816 */ /* 0x000fc40000000009 */
[----:B0-----:R-:W-:-:S04]  /*acb0*/  @P1 LEA R5, R10, R5, 0x18 ;  /* 0x000000050a051211 */ /* 0x001fc800078ec0ff */
[----:B------:R0:W-:Y:S01]  /*acc0*/  @P1 SYNCS.ARRIVE.TRANS64.A1T0 RZ, [R5+URZ+0x58], RZ ;  /* 0x000058ff05ff19a7 */ /* 0x0001e2000810003f */
[----:B------:R-:W-:-:S04]  /*acd0*/  ISETP.NE.U32.AND P1, PT, R4, 0x1, PT ;  /* 0x000000010400780c */ /* 0x000fc80003f25070 */
[----:B------:R-:W-:Y:S02]  /*ace0*/  ISETP.GT.U32.AND P1, PT, R8, 0x3, !P1 ;  /* 0x000000030800780c */ /* 0x000fe40004f24070 */
[----:B0-----:R-:W-:Y:S02]  /*acf0*/  SEL R5, RZ, 0x1, !P0 ;  /* 0x00000001ff057807 */ /* 0x001fe40004000000 */
[----:B------:R-:W-:Y:S02]  /*ad00*/  ISETP.GE.U32.AND.EX P0, PT, R17, UR7, PT, P2 ;  /* 0x0000000711007c0c */ /* 0x000fe4000bf06120 */
[----:B------:R-:W-:-:S04]  /*ad10*/  SEL R4, RZ, 0x1, !P1 ;  /* 0x00000001ff047807 */ /* 0x000fc80004800000 */
[----:B------:R-:W-:Y:S02]  /*ad20*/  LOP3.LUT R0, R4, R0, R5, 0x96, !PT ;  /* 0x0000000004007212 */ /* 0x000fe400078e9605 */
[----:B------:R-:W-:-:S05]  /*ad30*/  PRMT R4, RZ, 0x7610, R4 ;  /* 0x00007610ff047816 */ /* 0x000fca0000000004 */
[----:B------:R-:W-:Y:S05]  /*ad40*/  @P0 BRA `(.L_x_302) ;  /* 0x0000000400500947 */ /* 0x000fea0003800000 */
[----:B------:R-:W0:Y:S01]  /*ad50*/  S2R R15, SR_CTAID.X ;  /* 0x00000000000f7919 */ /* 0x000e220000002500 */
[----:B------:R-:W-:Y:S01]  /*ad60*/  ULDC.64 UR6, c[0x0][0x628] ;  /* 0x00018a0000067ab9 */ /* 0x000fe20000000a00 */
[----:B------:R-:W1:Y:S01]  /*ad70*/  LDC R20, c[0x0][0x144] ;  /* 0x00005100ff147b82 */ /* 0x000e620000000800 */
[----:B------:R-:W-:Y:S01]  /*ad80*/  ISETP.NE.U32.AND P0, PT, RZ, UR6, PT ;  /* 0x00000006ff007c0c */ /* 0x000fe2000bf05070 */
[----:B------:R-:W2:Y:S01]  /*ad90*/  S2R R13, SR_CTAID.Y ;  /* 0x00000000000d7919 */ /* 0x000ea20000002600 */
[----:B------:R-:W-:Y:S01]  /*ada0*/  ULDC UR8, c[0x0][0x630] ;  /* 0x00018c0000087ab9 */ /* 0x000fe20000000800 */
[----:B------:R-:W-:Y:S01]  /*adb0*/  ULDC UR9, c[0x0][0x150] ;  /* 0x0000540000097ab9 */ /* 0x000fe20000000800 */
[----:B------:R-:W-:Y:S01]  /*adc0*/  ISETP.NE.AND.EX P0, PT, RZ, UR7, PT, P0 ;  /* 0x00000007ff007c0c */ /* 0x000fe2000bf05300 */
[----:B------:R-:W-:Y:S02]  /*add0*/  IMAD.MOV.U32 R4, RZ, RZ, R16 ;  /* 0x000000ffff047224 */ /* 0x000fe400078e0010 */
[----:B------:R-:W-:Y:S01]  /*ade0*/  IMAD.MOV.U32 R5, RZ, RZ, R17 ;  /* 0x000000ffff057224 */ /* 0x000fe200078e0011 */
[----:B0-----:R-:W-:-:S09]  /*adf0*/  I2FP.F32.U32 R22, R15 ;  /* 0x0000000f00167245 */ /* 0x001fd20000201000 */
[----:B------:R-:W-:Y:S05]  /*ae00*/  @!P0 BRA `(.L_x_303) ;  /* 0x0000000000288947 */ /* 0x000fea0003800000 */
[----:B------:R-:W-:Y:S02]  /*ae10*/  ULDC UR5, c[0x0][0x634] ;  /* 0x00018d0000057ab9 */ /* 0x000fe40000000800 */
[----:B------:R-:W-:-:S05]  /*ae20*/  IADD3 R5, P0, R16, UR5, RZ ;  /* 0x0000000510057c10 */ /* 0x000fca000ff1e0ff */
[----:B------:R-:W-:-:S04]  /*ae30*/  IMAD.X R21, RZ, RZ, R17, P0 ;  /* 0x000000ffff157224 */ /* 0x000fc800000e0611 */
[----:B------:R-:W-:-:S04]  /*ae40*/  IMAD.WIDE.U32 R6, R21, UR6, RZ ;  /* 0x0000000615067c25 */ /* 0x000fc8000f8e00ff */
[----:B------:R-:W-:-:S04]  /*ae50*/  IMAD.WIDE.U32 R6, P0, R5, UR7, R6 ;  /* 0x0000000705067c25 */ /* 0x000fc8000f800006 */
[----:B------:R-:W-:-:S04]  /*ae60*/  IMAD.WIDE.U32 R4, R5, UR6, RZ ;  /* 0x0000000605047c25 */ /* 0x000fc8000f8e00ff */
[----:B------:R-:W-:Y:S01]  /*ae70*/  IMAD.MOV.U32 R4, RZ, RZ, R7 ;  /* 0x000000ffff047224 */ /* 0x000fe200078e0007 */
[----:B------:R-:W-:Y:S01]  /*ae80*/  IADD3 RZ, P1, R5, R6, RZ ;  /* 0x0000000605ff7210 */ /* 0x000fe20007f3e0ff */
[----:B------:R-:W-:-:S04]  /*ae90*/  IMAD.X R5, RZ, RZ, RZ, P0 ;  /* 0x000000ffff057224 */ /* 0x000fc800000e06ff */
[----:B------:R-:W-:-:S08]  /*aea0*/  IMAD.WIDE.U32.X R4, R21, UR7, R4, P1 ;  /* 0x0000000715047c25 */ /* 0x000fd000088e0404 */
.L_x_303:
[----:B------:R-:W-:Y:S01]  /*aeb0*/  FMUL R22, R22, UR9 ;  /* 0x0000000916167c20 */ /* 0x000fe20008400000 */
[--C-:B------:R-:W-:Y:S01]  /*aec0*/  SHF.R.U64 R14, R4, UR8, R5.reuse ;  /* 0x00000008040e7c19 */ /* 0x100fe20008001205 */
[----:B------:R-:W-:Y:S01]  /*aed0*/  ULDC.64 UR6, c[0x0][0x620] ;  /* 0x0001880000067ab9 */ /* 0x000fe20000000a00 */
[----:B------:R-:W-:Y:S01]  /*aee0*/  SHF.R.U32.HI R4, RZ, UR8, R5 ;  /* 0x00000008ff047c19 */ /* 0x000fe20008011605 */
[----:B------:R-:W-:Y:S01]  /*aef0*/  ULDC.64 UR8, c[0x0][0x640] ;  /* 0x0001900000087ab9 */ /* 0x000fe20000000a00 */
[----:B------:R-:W-:Y:S01]  /*af00*/  IADD3 R5, P0, RZ, -R14, RZ ;  /* 0x8000000eff057210 */ /* 0x000fe20007f1e0ff */
[----:B------:R-:W0:Y:S01]  /*af10*/  F2I.U32.TRUNC.NTZ R22, R22 ;  /* 0x0000001600167305 */ /* 0x000e22000020f000 */
[----:B------:R-:W-:-:S03]  /*af20*/  ULDC UR5, c[0x0][0x618] ;  /* 0x0001860000057ab9 */ /* 0x000fc60000000800 */
[----:B------:R-:W-:Y:S01]  /*af30*/  IMAD.X R4, RZ, RZ, ~R4, P0 ;  /* 0x000000ffff047224 */ /* 0x000fe200000e0e04 */
[----:B------:R-:W-:-:S03]  /*af40*/  ISETP.NE.U32.AND P0, PT, RZ, UR8, PT ;  /* 0x00000008ff007c0c */ /* 0x000fc6000bf05070 */
[----:B------:R-:W-:Y:S01]  /*af50*/  IMAD R4, R4, UR6, RZ ;  /* 0x0000000604047c24 */ /* 0x000fe2000f8e02ff */
[----:B------:R-:W-:-:S03]  /*af60*/  ISETP.NE.AND.EX P0, PT, RZ, UR9, PT, P0 ;  /* 0x00000009ff007c0c */ /* 0x000fc6000bf05300 */
[C---:B------:R-:W-:Y:S02]  /*af70*/  IMAD R7, R5.reuse, UR7, R4 ;  /* 0x0000000705077c24 */ /* 0x040fe4000f8e0204 */
[----:B------:R-:W-:Y:S01]  /*af80*/  IMAD.WIDE.U32 R4, R5, UR6, R16 ;  /* 0x0000000605047c25 */ /* 0x000fe2000f8e0010 */
[----:B------:R-:W-:-:S03]  /*af90*/  ULDC UR6, c[0x0][0x154] ;  /* 0x0000550000067ab9 */ /* 0x000fc60000000800 */
[----:B0-----:R-:W-:Y:S02]  /*afa0*/  IMAD.MOV R6, RZ, RZ, -R22 ;  /* 0x000000ffff067224 */ /* 0x001fe400078e0a16 */
[----:B------:R-:W-:Y:S02]  /*afb0*/  IMAD.IADD R5, R5, 0x1, R7 ;  /* 0x0000000105057824 */ /* 0x000fe400078e0207 */
[----:B-1----:R-:W-:Y:S01]  /*afc0*/  IMAD R15, R20, R6, R15 ;  /* 0x00000006140f7224 */ /* 0x002fe200078e020f */
[----:B--2---:R-:W-:Y:S01]  /*afd0*/  I2FP.F32.U32 R6, R13 ;  /* 0x0000000d00067245 */ /* 0x004fe20000201000 */
[----:B------:R-:W0:Y:S01]  /*afe0*/  LDC R20, c[0x0][0x148] ;  /* 0x00005200ff147b82 */ /* 0x000e220000000800 */
[--C-:B------:R-:W-:Y:S02]  /*aff0*/  SHF.R.U64 R21, R4, UR5, R5.reuse ;  /* 0x0000000504157c19 */ /* 0x100fe40008001205 */
[----:B------:R-:W-:Y:S01]  /*b000*/  SHF.R.U32.HI R4, RZ, UR5, R5 ;  /* 0x00000005ff047c19 */ /* 0x000fe20008011605 */
[----:B------:R-:W-:Y:S01]  /*b010*/  FMUL R6, R6, UR6 ;  /* 0x0000000606067c20 */ /* 0x000fe20008400000 */
[----:B------:R-:W-:-:S02]  /*b020*/  ULDC UR5, c[0x0][0x608] ;  /* 0x0001820000057ab9 */ /* 0x000fc40000000800 */
[--C-:B------:R-:W-:Y:S01]  /*b030*/  SHF.R.U64 R23, R21, UR5, R4.reuse ;  /* 0x0000000515177c19 */ /* 0x100fe20008001204 */
[----:B------:R1:W2:Y:S01]  /*b040*/  F2I.U32.TRUNC.NTZ R24, R6 ;  /* 0x0000000600187305 */ /* 0x0002a2000020f000 */
[----:B------:R-:W-:Y:S01]  /*b050*/  SHF.R.U32.HI R4, RZ, UR5, R4 ;  /* 0x00000005ff047c19 */ /* 0x000fe20008011604 */
[----:B------:R-:W-:-:S03]  /*b060*/  ULDC UR5, c[0x0][0x658] ;  /* 0x0001960000057ab9 */ /* 0x000fc60000000800 */
[--C-:B------:R-:W-:Y:S02]  /*b070*/  SHF.R.U64 R22, R23, UR5, R4.reuse ;  /* 0x0000000517167c19 */ /* 0x100fe40008001204 */
[----:B------:R-:W-:-:S03]  /*b080*/  SHF.R.U32.HI R25, RZ, UR5, R4 ;  /* 0x00000005ff197c19 */ /* 0x000fc60008011604 */
[----:B------:R-:W-:Y:S02]  /*b090*/  IMAD.MOV.U32 R4, RZ, RZ, R22 ;  /* 0x000000ffff047224 */ /* 0x000fe400078e0016 */
[----:B------:R-:W-:Y:S01]  /*b0a0*/  IMAD.MOV.U32 R5, RZ, RZ, R25 ;  /* 0x000000ffff057224 */ /* 0x000fe200078e0019 */
[----:B-1----:R-:W-:Y:S06]  /*b0b0*/  @!P0 BRA `(.L_x_304) ;  /* 0x0000000000288947 */ /* 0x002fec0003800000 */
        /* <DEDUP_REMOVED lines=10> */
.L_x_304:
[----:B------:R-:W-:Y:S01]  /*b160*/  ISETP.NE.AND P0, PT, R2, 0x1, PT ;  /* 0x000000010200780c */ /* 0x000fe20003f05270 */
[----:B------:R-:W-:Y:S01]  /*b170*/  ULDC UR5, c[0x0][0x648] ;  /* 0x0001920000057ab9 */ /* 0x000fe20000000800 */
[----:B------:R-:W-:Y:S01]  /*b180*/  LOP3.LUT R23, R23, UR17, RZ, 0xc0, !PT ;  /* 0x0000001117177c12 */ /* 0x000fe2000f8ec0ff */
[----:B--2---:R-:W-:Y:S01]  /*b190*/  IMAD.MOV R24, RZ, RZ, -R24 ;  /* 0x000000ffff187224 */ /* 0x004fe200078e0a18 */
[----:B------:R-:W-:Y:S01]  /*b1a0*/  SHF.R.U64 R4, R4, UR5, R5 ;  /* 0x0000000504047c19 */ /* 0x000fe20008001205 */
[----:B------:R-:W-:Y:S01]  /*b1b0*/  ULDC UR5, c[0x0][0x638] ;  /* 0x00018e0000057ab9 */ /* 0x000fe20000000800 */
[----:B------:R-:W-:Y:S01]  /*b1c0*/  LOP3.LUT R21, R21, UR4, RZ, 0xc0, !PT ;  /* 0x0000000415157c12 */ /* 0x000fe2000f8ec0ff */
[----:B------:R-:W-:Y:S01]  /*b1d0*/  ULDC UR6, c[0x0][0x610] ;  /* 0x0001840000067ab9 */ /* 0x000fe20000000800 */
[----:B------:R-:W-:Y:S02]  /*b1e0*/  IMAD.MOV.U32 R6, RZ, RZ, R14 ;  /* 0x000000ffff067224 */ /* 0x000fe400078e000e */
[----:B------:R-:W-:-:S02]  /*b1f0*/  IMAD.MOV R5, RZ, RZ, -R4 ;  /* 0x000000ffff057224 */ /* 0x000fc400078e0a04 */
[----:B------:R-:W-:Y:S02]  /*b200*/  IMAD R4, R4, UR18, R23 ;  /* 0x0000001204047c24 */ /* 0x000fe4000f8e0217 */
[----:B0-----:R-:W-:Y:S02]  /*b210*/  @P0 IMAD R15, R20, R24, R13 ;  /* 0x00000018140f0224 */ /* 0x001fe400078e020d */
[----:B------:R-:W-:Y:S01]  /*b220*/  IMAD R22, R5, UR5, R22 ;  /* 0x0000000505167c24 */ /* 0x000fe2000f8e0216 */
[----:B------:R-:W-:Y:S01]  /*b230*/  ULDC UR5, c[0x0][0x600] ;  /* 0x0001800000057ab9 */ /* 0x000fe20000000800 */
[----:B------:R-:W-:Y:S02]  /*b240*/  IMAD R15, R4, UR6, R15 ;  /* 0x00000006040f7c24 */ /* 0x000fe4000f8e020f */
[----:B------:R-:W-:Y:S02]  /*b250*/  IMAD R22, R22, UR5, R21 ;  /* 0x0000000516167c24 */ /* 0x000fe4000f8e0215 */
[----:B------:R-:W-:-:S03]  /*b260*/  IMAD.MOV.U32 R4, RZ, RZ, 0x1 ;  /* 0x00000001ff047424 */ /* 0x000fc600078e00ff */
[----:B------:R-:W-:Y:S02]  /*b270*/  SEL R7, R22, R15, !P0 ;  /* 0x0000000f16077207 */ /* 0x000fe40004000000 */
[----:B------:R-:W-:-:S07]  /*b280*/  SEL R13, R15, R22, !P0 ;  /* 0x000000160f0d7207 */ /* 0x000fce0004000000 */
.L_x_302:
[----:B------:R-:W-:Y:S05]  /*b290*/  BSYNC B1 ;  /* 0x0000000000017941 */ /* 0x000fea0003800000 */
.L_x_301:
[----:B------:R-:W-:-:S13]  /*b2a0*/  LOP3.LUT P0, RZ, R4, 0xff, RZ, 0xc0, !PT ;  /* 0x000000ff04ff7812 */ /* 0x000fda000780c0ff */
[----:B------:R-:W-:Y:S05]  /*b2b0*/  @P0 BRA `(.L_x_305) ;  /* 0xfffffff400340947 */ /* 0x000fea000383ffff */
[----:B------:R-:W-:Y:S05]  /*b2c0*/  BSYNC B0 ;  /* 0x0000000000007941 */ /* 0x000fea0003800000 */
.L_x_294:
[----:B------:R-:W-:-:S03]  /*b2d0*/  UMOV UR5, 0xffffffff ;  /* 0xffffffff00057882 */ /* 0x000fc60000000000 */
[----:B------:R-:W-:Y:S05]  /*b2e0*/  BRA.DIV UR5, `(.L_x_306) ;  /* 0x0000000605147947 */ /* 0x000fea000b800000 */
[----:B------:R-:W-:-:S13]  /*b2f0*/  ELECT P6, URZ, PT ;  /* 0x00000000003f782f */ /* 0x000fda00038c0000 */
.L_x_320:
[----:B------:R-:W-:Y:S04]  /*b300*/  BSSY B0, `(.L_x_307) ;  /* 0x000002b000007945 */ /* 0x000fe80003800000 */
[----:B------:R-:W-:Y:S05]  /*b310*/  @!P6 BRA `(.L_x_308) ;  /* 0x0000000000a4e947 */ /* 0x000fea0003800000 */
[----:B------:R-:W-:-:S04]  /*b320*/  LOP3.LUT R19, R19, 0x2, RZ, 0xfc, !PT ;  /* 0x0000000213137812 */ /* 0x000fc800078efcff */
[----:B------:R-:W-:-:S13]  /*b330*/  ISETP.NE.AND P0, PT, R19, 0x3, PT ;  /* 0x000000031300780c */ /* 0x000fda0003f05270 */
[----:B------:R-:W-:Y:S05]  /*b340*/  @!P0 BRA `(.L_x_309) ;  /* 0x0000000000048947 */ /* 0x000fea0003800000 */
[----:B------:R-:W-:Y:S01]  /*b350*/  BPT.TRAP 0x1 ;  /* 0x000000040000795c */ /* 0x000fe20000300000 */
.L_x_309:
[----:B------:R-:W0:Y:S01]  /*b360*/  S2R R5, SR_CgaCtaId ;  /* 0x0000000000057919 */ /* 0x000e220000008800 */
[----:B------:R-:W-:Y:S02]  /*b370*/  MOV R2, 0x400 ;  /* 0x0000040000027802 */ /* 0x000fe40000000f00 */
[----:B------:R-:W-:Y:S02]  /*b380*/  SHF.L.U32 R4, R0, 0x1f, RZ ;  /* 0x0000001f00047819 */ /* 0x000fe400000006ff */
[----:B0-----:R-:W-:-:S05]  /*b390*/  LEA R2, R5, R2, 0x18 ;  /* 0x0000000205027211 */ /* 0x001fca00078ec0ff */
[----:B------:R-:W-:-:S04]  /*b3a0*/  VIADD R2, R2, 0x20 ;  /* 0x0000002002027836 */ /* 0x000fc80000000000 */
[C---:B------:R-:W-:Y:S02]  /*b3b0*/  IMAD R7, R3.reuse, 0x8, R2 ;  /* 0x0000000803077824 */ /* 0x040fe400078e0202 */
[----:B------:R-:W-:Y:S02]  /*b3c0*/  VIADD R3, R3, 0x1 ;  /* 0x0000000103037836 */ /* 0x000fe40000000000 */
[----:B------:R-:W0:Y:S03]  /*b3d0*/  SYNCS.PHASECHK.TRANS64.TRYWAIT P0, [R7+URZ], R4 ;  /* 0x00000004070075a7 */ /* 0x000e26000800017f */
[----:B------:R-:W-:-:S04]  /*b3e0*/  ISETP.NE.AND P1, PT, R3, 0x4, PT ;  /* 0x000000040300780c */ /* 0x000fc80003f25270 */
[----:B------:R-:W-:Y:S02]  /*b3f0*/  SEL R5, RZ, 0x1, P1 ;  /* 0x00000001ff057807 */ /* 0x000fe40000800000 */
[----:B------:R-:W-:Y:S02]  /*b400*/  SEL R3, R3, RZ, P1 ;  /* 0x000000ff03037207 */ /* 0x000fe40000800000 */
[----:B------:R-:W-:-:S03]  /*b410*/  LOP3.LUT R6, R0, R5, RZ, 0x3c, !PT ;  /* 0x0000000500067212 */ /* 0x000fc600078e3cff */
[----:B------:R-:W-:Y:S01]  /*b420*/  IMAD R8, R3, 0x8, R2 ;  /* 0x0000000803087824 */ /* 0x000fe200078e0202 */
[----:B------:R-:W-:Y:S01]  /*b430*/  SHF.L.U32 R5, R6, 0x1f, RZ ;  /* 0x0000001f06057819 */ /* 0x000fe200000006ff */
[----:B0-----:R-:W-:Y:S06]  /*b440*/  @!P0 BRA `(.L_x_310) ;  /* 0x0000000000dc8947 */ /* 0x001fec0003800000 */
.L_x_321:
[----:B------:R-:W1:Y:S01]  /*b450*/  SYNCS.PHASECHK.TRANS64.TRYWAIT P0, [R8+URZ], R5 ;  /* 0x00000005080075a7 */ /* 0x000e62000800017f */
[----:B------:R-:W-:-:S05]  /*b460*/  VIADD R0, R3, 0x1 ;  /* 0x0000000103007836 */ /* 0x000fca0000000000 */
[----:B------:R-:W-:-:S04]  /*b470*/  ISETP.NE.AND P1, PT, R0, 0x4, PT ;  /* 0x000000040000780c */ /* 0x000fc80003f25270 */
[----:B------:R-:W-:Y:S02]  /*b480*/  SEL R3, RZ, 0x1, P1 ;  /* 0x00000001ff037807 */ /* 0x000fe40000800000 */
[----:B0-----:R-:W-:Y:S02]  /*b490*/  SEL R7, R0, RZ, P1 ;  /* 0x000000ff00077207 */ /* 0x001fe40000800000 */
[----:B------:R-:W-:-:S03]  /*b4a0*/  LOP3.LUT R9, R6, R3, RZ, 0x3c, !PT ;  /* 0x0000000306097212 */ /* 0x000fc600078e3cff */
[----:B------:R-:W-:Y:S01]  /*b4b0*/  IMAD R11, R7, 0x8, R2 ;  /* 0x00000008070b7824 */ /* 0x000fe200078e0202 */
[----:B------:R-:W-:Y:S01]  /*b4c0*/  SHF.L.U32 R6, R9, 0x1f, RZ ;  /* 0x0000001f09067819 */ /* 0x000fe200000006ff */
[----:B-1----:R-:W-:Y:S06]  /*b4d0*/  @!P0 BRA `(.L_x_311) ;  /* 0x0000000000cc8947 */ /* 0x002fec0003800000 */
.L_x_322:
[----:B------:R-:W1:Y:S01]  /*b4e0*/  SYNCS.PHASECHK.TRANS64.TRYWAIT P0, [R11+URZ], R6 ;  /* 0x000000060b0075a7 */ /* 0x000e62000800017f */
[----:B------:R-:W-:-:S05]  /*b4f0*/  VIADD R0, R7, 0x1 ;  /* 0x0000000107007836 */ /* 0x000fca0000000000 */
[----:B------:R-:W-:-:S04]  /*b500*/  ISETP.NE.AND P1, PT, R0, 0x4, PT ;  /* 0x000000040000780c */ /* 0x000fc80003f25270 */
[----:B------:R-:W-:Y:S02]  /*b510*/  SEL R4, RZ, 0x1, P1 ;  /* 0x00000001ff047807 */ /* 0x000fe40000800000 */
[----:B------:R-:W-:Y:S02]  /*b520*/  SEL R3, R0, RZ, P1 ;  /* 0x000000ff00037207 */ /* 0x000fe40000800000 */
[----:B------:R-:W-:Y:S01]  /*b530*/  LOP3.LUT R0, R9, R4, RZ, 0x3c, !PT ;  /* 0x0000000409007212 */ /* 0x000fe200078e3cff */
[----:B-1----:R-:W-:Y:S06]  /*b540*/  @!P0 BRA `(.L_x_312) ;  /* 0x0000000000c48947 */ /* 0x002fec0003800000 */
.L_x_323:
[----:B------:R-:W-:Y:S01]  /*b550*/  IMAD R3, R3, 0x8, R2 ;  /* 0x0000000803037824 */ /* 0x000fe200078e0202 */
[----:B------:R-:W-:-:S07]  /*b560*/  SHF.L.U32 R0, R0, 0x1f, RZ ;  /* 0x0000001f00007819 */ /* 0x000fce00000006ff */
.L_x_313:
[----:B--2---:R2:W3:Y:S02]  /*b570*/  SYNCS.PHASECHK.TRANS64.TRYWAIT P0, [R3+URZ], R0 ;  /* 0x00000000030075a7 */ /* 0x0044e4000800017f */
[----:B---3--:R-:W-:Y:S05]  /*b580*/  @!P0 NANOSLEEP.SYNCS 0x989680 ;  /* 0x009896800000895d */ /* 0x008fea0003900000 */
[----:B------:R-:W3:Y:S02]  /*b590*/  @!P0 SYNCS.PHASECHK.TRANS64 P0, [R3+URZ], R0 ;  /* 0x00000000030085a7 */ /* 0x000ee4000800007f */
[----:B---3--:R-:W-:Y:S05]  /*b5a0*/  @!P0 BRA `(.L_x_313) ;  /* 0xfffffffc00f08947 */ /* 0x008fea000383ffff */
.L_x_308:
[----:B------:R-:W-:Y:S05]  /*b5b0*/  BSYNC B0 ;  /* 0x0000000000007941 */ /* 0x000fea0003800000 */
.L_x_307:
[----:B------:R-:W-:Y:S05]  /*b5c0*/  EXIT ;  /* 0x000000000000794d */ /* 0x000fea0003800000 */
.L_x_21:
[----:B---3--:R3:W4:Y:S02]  /*b5d0*/  SYNCS.PHASECHK.TRANS64.TRYWAIT P1, [R3+URZ], R0 ;  /* 0x00000000030075a7 */ /* 0x008724000802017f */
[----:B----4-:R-:W-:Y:S05]  /*b5e0*/  @!P1 NANOSLEEP.SYNCS 0x989680 ;  /* 0x009896800000995d */ /* 0x010fea0003900000 */
[----:B------:R-:W4:Y:S02]  /*b5f0*/  @!P1 SYNCS.PHASECHK.TRANS64 P1, [R3+URZ], R0 ;  /* 0x00000000030095a7 */ /* 0x000f24000802007f */
[----:B----4-:R-:W-:Y:S05]  /*b600*/  @!P1 BRA `(.L_x_21) ;  /* 0xfffffffc00f09947 */ /* 0x010fea000383ffff */
[----:B------:R-:W-:Y:S05]  /*b610*/  BRA `(.L_x_20) ;  /* 0xffffff5c00a47947 */ /* 0x000fea000383ffff */
.L_x_26:
[----:B-1----:R1:W2:Y:S02]  /*b620*/  SYNCS.PHASECHK.TRANS64.TRYWAIT P1, [R5+URZ], R4 ;  /* 0x00000004050075a7 */ /* 0x0022a4000802017f */
[----:B--2---:R-:W-:Y:S05]  /*b630*/  @!P1 NANOSLEEP.SYNCS 0x989680 ;  /* 0x009896800000995d */ /* 0x004fea0003900000 */
[----:B------:R-:W2:Y:S02]  /*b640*/  @!P1 SYNCS.PHASECHK.TRANS64 P1, [R5+URZ], R4 ;  /* 0x00000004050095a7 */ /* 0x000ea4000802007f */
[----:B--2---:R-:W-:Y:S05]  /*b650*/  @!P1 BRA `(.L_x_26) ;  /* 0xfffffffc00f09947 */ /* 0x004fea000383ffff */
[----:B------:R-:W-:Y:S05]  /*b660*/  BRA `(.L_x_25) ;  /* 0xffffff6000587947 */ /* 0x000fea000383ffff */
.L_x_295:
[----:B------:R-:W-:Y:S01]  /*b670*/  BSSY B1, `(.L_x_314) ;  /* 0x0000006000017945 */ /* 0x000fe20003800000 */
[----:B------:R-:W-:-:S07]  /*b680*/  IMAD.MOV.U32 R15, RZ, RZ, -0x1 ;  /* 0xffffffffff0f7424 */ /* 0x000fce00078e00ff */
[----:B------:R-:W-:Y:S05]  /*b690*/  WARPSYNC.COLLECTIVE R15, `(.L_x_315) ;  /* 0x000000000f0c7348 */ /* 0x000fea0003c00000 */
[----:B------:R-:W-:Y:S02]  /*b6a0*/  ELECT P6, UR62, PT ;  /* 0x00000000003e782f */ /* 0x000fe400038c0000 */
[----:B------:R-:W-:Y:S01]  /*b6b0*/  MOV R14, UR62 ;  /* 0x0000003e000e7c02 */ /* 0x000fe20008000f00 */
[----:B------:R-:W-:Y:S10]  /*b6c0*/  ENDCOLLECTIVE ;  /* 0x000000000000791b */ /* 0x000ff40003800000 */
.L_x_315:
[----:B------:R-:W-:Y:S05]  /*b6d0*/  BSYNC B1 ;  /* 0x0000000000017941 */ /* 0x000fea0003800000 */
.L_x_314:
[----:B------:R-:W-:Y:S05]  /*b6e0*/  BRA `(.L_x_316) ;  /* 0xfffffff000347947 */ /* 0x000fea000383ffff */
.L_x_298:
[----:B0-----:R0:W1:Y:S02]  /*b6f0*/  SYNCS.PHASECHK.TRANS64.TRYWAIT P0, [R22+URZ+0x20], R13 ;  /* 0x0000200d160075a7 */ /* 0x001064000800017f */
[----:B-1----:R-:W-:Y:S05]  /*b700*/  @!P0 NANOSLEEP.SYNCS 0x989680 ;  /* 0x009896800000895d */ /* 0x002fea0003900000 */
[----:B------:R-:W1:Y:S02]  /*b710*/  @!P0 SYNCS.PHASECHK.TRANS64 P0, [R22+URZ+0x20], R13 ;  /* 0x0000200d160085a7 */ /* 0x000e64000800007f */
[----:B-1----:R-:W-:Y:S05]  /*b720*/  @!P0 BRA `(.L_x_298) ;  /* 0xfffffffc00f08947 */ /* 0x002fea000383ffff */
[----:B------:R-:W-:Y:S05]  /*b730*/  BRA `(.L_x_317) ;  /* 0xfffffff000747947 */ /* 0x000fea000383ffff */
.L_x_306:
[----:B------:R-:W-:Y:S01]  /*b740*/  BSSY B0, `(.L_x_318) ;  /* 0x0000006000007945 */ /* 0x000fe20003800000 */
[----:B------:R-:W-:-:S07]  /*b750*/  IMAD.MOV.U32 R15, RZ, RZ, -0x1 ;  /* 0xffffffffff0f7424 */ /* 0x000fce00078e00ff */
[----:B------:R-:W-:Y:S05]  /*b760*/  WARPSYNC.COLLECTIVE R15, `(.L_x_319) ;  /* 0x000000000f0c7348 */ /* 0x000fea0003c00000 */
[----:B------:R-:W-:Y:S02]  /*b770*/  ELECT P6, UR62, PT ;  /* 0x00000000003e782f */ /* 0x000fe400038c0000 */
[----:B------:R-:W-:Y:S01]  /*b780*/  MOV R14, UR62 ;  /* 0x0000003e000e7c02 */ /* 0x000fe20008000f00 */
[----:B------:R-:W-:Y:S10]  /*b790*/  ENDCOLLECTIVE ;  /* 0x000000000000791b */ /* 0x000ff40003800000 */
.L_x_319:
[----:B------:R-:W-:Y:S05]  /*b7a0*/  BSYNC B0 ;  /* 0x0000000000007941 */ /* 0x000fea0003800000 */
.L_x_318:
[----:B------:R-:W-:Y:S05]  /*b7b0*/  BRA `(.L_x_320) ;  /* 0xfffffff800d07947 */ /* 0x000fea000383ffff */
.L_x_310:
[----:B0-----:R0:W1:Y:S02]  /*b7c0*/  SYNCS.PHASECHK.TRANS64.TRYWAIT P0, [R7+URZ], R4 ;  /* 0x00000004070075a7 */ /* 0x001064000800017f */
[----:B-1----:R-:W-:Y:S05]  /*b7d0*/  @!P0 NANOSLEEP.SYNCS 0x989680 ;  /* 0x009896800000895d */ /* 0x002fea0003900000 */
[----:B------:R-:W1:Y:S02]  /*b7e0*/  @!P0 SYNCS.PHASECHK.TRANS64 P0, [R7+URZ], R4 ;  /* 0x00000004070085a7 */ /* 0x000e64000800007f */
[----:B-1----:R-:W-:Y:S05]  /*b7f0*/  @!P0 BRA `(.L_x_310) ;  /* 0xfffffffc00f08947 */ /* 0x002fea000383ffff */
[----:B------:R-:W-:Y:S05]  /*b800*/  BRA `(.L_x_321) ;  /* 0xfffffffc00107947 */ /* 0x000fea000383ffff */
.L_x_311:
[----:B0-----:R0:W1:Y:S02]  /*b810*/  SYNCS.PHASECHK.TRANS64.TRYWAIT P0, [R8+URZ], R5 ;  /* 0x00000005080075a7 */ /* 0x001064000800017f */
[----:B-1----:R-:W-:Y:S05]  /*b820*/  @!P0 NANOSLEEP.SYNCS 0x989680 ;  /* 0x009896800000895d */ /* 0x002fea0003900000 */
[----:B------:R-:W1:Y:S02]  /*b830*/  @!P0 SYNCS.PHASECHK.TRANS64 P0, [R8+URZ], R5 ;  /* 0x00000005080085a7 */ /* 0x000e64000800007f */
[----:B-1----:R-:W-:Y:S05]  /*b840*/  @!P0 BRA `(.L_x_311) ;  /* 0xfffffffc00f08947 */ /* 0x002fea000383ffff */
[----:B------:R-:W-:Y:S05]  /*b850*/  BRA `(.L_x_322) ;  /* 0xfffffffc00207947 */ /* 0x000fea000383ffff */
.L_x_312:
[----:B-1----:R1:W2:Y:S02]  /*b860*/  SYNCS.PHASECHK.TRANS64.TRYWAIT P0, [R11+URZ], R6 ;  /* 0x000000060b0075a7 */ /* 0x0022a4000800017f */
[----:B--2---:R-:W-:Y:S05]  /*b870*/  @!P0 NANOSLEEP.SYNCS 0x989680 ;  /* 0x009896800000895d */ /* 0x004fea0003900000 */
[----:B------:R-:W2:Y:S02]  /*b880*/  @!P0 SYNCS.PHASECHK.TRANS64 P0, [R11+URZ], R6 ;  /* 0x000000060b0085a7 */ /* 0x000ea4000800007f */
[----:B--2---:R-:W-:Y:S05]  /*b890*/  @!P0 BRA `(.L_x_312) ;  /* 0xfffffffc00f08947 */ /* 0x004fea000383ffff */
[----:B------:R-:W-:Y:S05]  /*b8a0*/  BRA `(.L_x_323) ;  /* 0xfffffffc00287947 */ /* 0x000fea000383ffff */
.L_x_324:
[----:B------:R-:W-:-:S00]  /*b8b0*/  BRA `(.L_x_324) ;  /* 0xfffffffc00fc7947 */ /* 0x000fc0000383ffff */
[----:B------:R-:W-:-:S00]  /*b8c0*/  NOP ;  /* 0x0000000000007918 */ /* 0x000fc00000000000 */
        /* <DEDUP_REMOVED lines=11> */
.L_x_325:


//--------------------- .nv.global.init           --------------------------
	.section	.nv.global.init,"aw",@progbits
.nv.global.init:
	.type		$str$22,@object
	.size		$str$22,($str$23 - $str$22)
$str$22:
        /*0000*/ 	.byte	0x6b, 0x5f, 0x74, 0x69, 0x6c, 0x65, 0x5f, 0x63, 0x6f, 0x75, 0x6e, 0x74, 0x20, 0x3e, 0x3d, 0x20
        /*0010*/ 	.byte	0x31, 0x00
	.type		$str$23,@object
	.size		$str$23,(__unnamed_1 - $str$23)
$str$23:
        /*0012*/ 	.byte	0x2f, 0x74, 0x6d, 0x70, 0x2f, 0x63, 0x75, 0x74, 0x6c, 0x61, 0x73, 0x73, 0x5f, 0x73, 0x77, 0x65
        /*0022*/ 	.byte	0x65, 0x70, 0x5f, 0x73, 0x72, 0x63, 0x2f, 0x69, 0x6e, 0x63, 0x6c, 0x75, 0x64, 0x65, 0x2f, 0x63
        /*0032*/ 	.byte	0x75, 0x74, 0x6c, 0x61, 0x73, 0x73, 0x2f, 0x67, 0x65, 0x6d, 0x6d, 0x2f, 0x63, 0x6f, 0x6c, 0x6c
        /*0042*/ 	.byte	0x65, 0x63, 0x74, 0x69, 0x76, 0x65, 0x2f, 0x73, 0x6d, 0x39, 0x30, 0x5f, 0x6d, 0x6d, 0x61, 0x5f
        /*0052*/ 	.byte	0x74, 0x6d, 0x61, 0x5f, 0x67, 0x6d, 0x6d, 0x61, 0x5f, 0x73, 0x73, 0x5f, 0x77, 0x61, 0x72, 0x70
        /*0062*/ 	.byte	0x73, 0x70, 0x65, 0x63, 0x69, 0x61, 0x6c, 0x69, 0x7a, 0x65, 0x64, 0x2e, 0x68, 0x70, 0x70, 0x00
	.type		__unnamed_1,@object
	.size		__unnamed_1,(.L_0 - __unnamed_1)
__unnamed_1:
        /*0072*/ 	.byte	0x76, 0x6f, 0x69, 0x64, 0x20, 0x63, 0x75, 0x74, 0x6c, 0x61, 0x73, 0x73, 0x3a, 0x3a, 0x67, 0x65
        /* <DEDUP_REMOVED lines=180> */
        /*0bc2*/ 	.byte	0x74, 0x69, 0x74, 0x79, 0x5d, 0x00
.L_0:


//--------------------- .nv.shared._ZN7cutlass13device_kernelINS_4gemm6kernel13GemmUniversalIN4cute5tupleIJiiiiEEENS1_10collective13CollectiveMmaINS1_34MainloopSm90TmaGmmaWarpSpecializedILi4ENS5_IJNS4_1CILi1EEENSA_ILi2EEESB_EEENS1_35KernelTmaWarpSpecializedCooperativeEEENS5_IJNSA_ILi128EEENSA_ILi256EEENSA_ILi32EEEEEENS_6half_tENS5_IJlSB_lEEESK_SL_NS4_8TiledMMAINS4_8MMA_AtomIJNS4_4SM904GMMA26MMA_64x256x16_F32F16F16_SSILNSP_5MajorE0ELSR_0ELNSP_7ScaleInE1ELSS_1EEEEEENS4_6LayoutINS5_IJSC_SB_SB_EEENS5_IJSB_NSA_ILi0EEESX_EEEEENS5_IJNS4_10UnderscoreES10_S10_EEEEENS4_23SM90_TMA_LOAD_MULTICASTENS4_14ComposedLayoutINS4_7SwizzleILi2ELi4ELi3EEENS4_18smem_ptr_flag_bitsILi16EEENSV_INS5_IJNSA_ILi8EEESI_EEENS5_IJSI_SB_EEEEEEEvNS4_8identityENS4_13SM90_TMA_LOADES1D_vS1E_EENS_8epilogue10collective6detail29Sm90TmaWarpSpecializedAdapterINS1I_15DefaultEpilogueISK_SL_SL_NS1H_6thread17LinearCombinationISK_Li1EffLNS1M_9ScaleType4KindE0ELNS_15FloatRoundStyleE2ESK_EENS1_15EpilogueDefaultEEEEEvvEEEEvNT_6ParamsE --------------------------
	.section	.nv.shared._ZN7cutlass13device_kernelINS_4gemm6kernel13GemmUniversalIN4cute5tupleIJiiiiEEENS1_10collective13CollectiveMmaINS1_34MainloopSm90TmaGmmaWarpSpecializedILi4ENS5_IJNS4_1CILi1EEENSA_ILi2EEESB_EEENS1_35KernelTmaWarpSpecializedCooperativeEEENS5_IJNSA_ILi128EEENSA_ILi256EEENSA_ILi32EEEEEENS_6half_tENS5_IJlSB_lEEESK_SL_NS4_8TiledMMAINS4_8MMA_AtomIJNS4_4SM904GMMA26MMA_64x256x16_F32F16F16_SSILNSP_5MajorE0ELSR_0ELNSP_7ScaleInE1ELSS_1EEEEEENS4_6LayoutINS5_IJSC_SB_SB_EEENS5_IJSB_NSA_ILi0EEESX_EEEEENS5_IJNS4_10UnderscoreES10_S10_EEEEENS4_23SM90_TMA_LOAD_MULTICASTENS4_14ComposedLayoutINS4_7SwizzleILi2ELi4ELi3EEENS4_18smem_ptr_flag_bitsILi16EEENSV_INS5_IJNSA_ILi8EEESI_EEENS5_IJSI_SB_EEEEEEEvNS4_8identityENS4_13SM90_TMA_LOADES1D_vS1E_EENS_8epilogue10collective6detail29Sm90TmaWarpSpecializedAdapterINS1I_15DefaultEpilogueISK_SL_SL_NS1H_6thread17LinearCombinationISK_Li1EffLNS1M_9ScaleType4KindE0ELNS_15FloatRoundStyleE2ESK_EENS1_15EpilogueDefaultEEEEEvvEEEEvNT_6ParamsE,"aw",@nobits
	.sectionflags	@""
	.align	16
	.zero		1024


//--------------------- .nv.shared.reserved.0     --------------------------
	.section	.nv.shared.reserved.0,"aw",@nobits
	.weak		__nv_reservedSMEM_offset_0_alias
	.size		__nv_reservedSMEM_offset_0_alias, 0, 0
	.other		__nv_reservedSMEM_offset_0_alias,@"STO_CUDA_RESERVED_SHARED STV_DEFAULT"
__nv_reservedSMEM_offset_0_alias:
	.zero		0


//--------------------- .nv.global                --------------------------
	.section	.nv.global,"aw",@nobits
.nv.global:
	.type		_ZN39_INTERNAL_e1970b16_4_k_cu_5f1c7324_31074cute1_E,@object
	.size		_ZN39_INTERNAL_e1970b16_4_k_cu_5f1c7324_31074cute1_E,(_ZN39_INTERNAL_e1970b16_4_k_cu_5f1c7324_31074cuda3std3__45__cpo6cbeginE - _ZN39_INTERNAL_e1970b16_4_k_cu_5f1c7324_31074cute1_E)
_ZN39_INTERNAL_e1970b16_4_k_cu_5f1c7324_31074cute1_E:
	.zero		1
	.type		_ZN39_INTERNAL_e1970b16_4_k_cu_5f1c7324_31074cuda3std3__45__cpo6cbeginE,@object
	.size		_ZN39_INTERNAL_e1970b16_4_k_cu_5f1c7324_31074cuda3std3__45__cpo6cbeginE,(_ZN39_INTERNAL_e1970b16_4_k_cu_5f1c7324_31074cuda3std3__48in_placeE - _ZN39_INTERNAL_e1970b16_4_k_cu_5f1c7324_31074cuda3std3__45__cpo6cbeginE)
_ZN39_INTERNAL_e1970b16_4_k_cu_5f1c7324_31074cuda3std3__45__cpo6cbeginE:
	.zero		1
	.type		_ZN39_INTERNAL_e1970b16_4_k_cu_5f1c7324_31074cuda3std3__48in_placeE,@object
	.size		_ZN39_INTERNAL_e1970b16_4_k_cu_5f1c7324_31074cuda3std3__48in_placeE,(_ZN39_INTERNAL_e1970b16_4_k_cu_5f1c7324_31074cuda3std6ranges3__45__cpo9iter_moveE - _ZN39_INTERNAL_e1970b16_4_k_cu_5f1c7324_31074cuda3std3__48in_placeE)
_ZN39_INTERNAL_e1970b16_4_k_cu_5f1c7324_31074cuda3std3__48in_placeE:
	.zero		1
	.type		_ZN39_INTERNAL_e1970b16_4_k_cu_5f1c7324_31074cuda3std6ranges3__45__cpo9iter_moveE,@object
	.size		_ZN39_INTERNAL_e1970b16_4_k_cu_5f1c7324_31074cuda3std6ranges3__45__cpo9iter_moveE,(_ZN39_INTERNAL_e1970b16_4_k_cu_5f1c7324_31074cuda3std3__45__cpo5beginE - _ZN39_INTERNAL_e1970b16_4_k_cu_5f1c7324_31074cuda3std6ranges3__45__cpo9iter_moveE)
_ZN39_INTERNAL_e1970b16_4_k_cu_5f1c7324_31074cuda3std6ranges3__45__cpo9iter_moveE:
	.zero		1
	.type		_ZN39_INTERNAL_e1970b16_4_k_cu_5f1c7324_31074cuda3std3__45__cpo5beginE,@object
	.size		_ZN39_INTERNAL_e1970b16_4_k_cu_5f1c7324_31074cuda3std3__45__cpo5beginE,(_ZN39_INTERNAL_e1970b16_4_k_cu_5f1c7324_31074cuda3std3__441_GLOBAL__N__e1970b16_4_k_cu_5f1c7324_31076ignoreE - _ZN39_INTERNAL_e1970b16_4_k_cu_5f1c7324_31074cuda3std3__45__cpo5beginE)
_ZN39_INTERNAL_e1970b16_4_k_cu_5f1c7324_31074cuda3std3__45__cpo5beginE:
	.zero		1
	.type		_ZN39_INTERNAL_e1970b16_4_k_cu_5f1c7324_31074cuda3std3__441_GLOBAL__N__e1970b16_4_k_cu_5f1c7324_31076ignoreE,@object
	.size		_ZN39_INTERNAL_e1970b16_4_k_cu_5f1c7324_31074cuda3std3__441_GLOBAL__N__e1970b16_4_k_cu_5f1c7324_31076ignoreE,(_ZN39_INTERNAL_e1970b16_4_k_cu_5f1c7324_31074cute7productE - _ZN39_INTERNAL_e1970b16_4_k_cu_5f1c7324_31074cuda3std3__441_GLOBAL__N__e1970b16_4_k_cu_5f1c7324_31076ignoreE)
_ZN39_INTERNAL_e1970b16_4_k_cu_5f1c7324_31074cuda3std3__441_GLOBAL__N__e1970b16_4_k_cu_5f1c7324_31076ignoreE:
	.zero		1
	.type		_ZN39_INTERNAL_e1970b16_4_k_cu_5f1c7324_31074cute7productE,@object
	.size		_ZN39_INTERNAL_e1970b16_4_k_cu_5f1c7324_31074cute7productE,(_ZN39_INTERNAL_e1970b16_4_k_cu_5f1c7324_31074cuda3std3__45__cpo3endE - _ZN39_INTERNAL_e1970b16_4_k_cu_5f1c7324_31074cute7productE)
_ZN39_INTERNAL_e1970b16_4_k_cu_5f1c7324_31074cute7productE:
	.zero		1
	.type		_ZN39_INTERNAL_e1970b16_4_k_cu_5f1c7324_31074cuda3std3__45__cpo3endE,@object
	.size		_ZN39_INTERNAL_e1970b16_4_k_cu_5f1c7324_31074cuda3std3__45__cpo3endE,(_ZN39_INTERNAL_e1970b16_4_k_cu_5f1c7324_31074cuda3std3__419piecewise_constructE - _ZN39_INTERNAL_e1970b16_4_k_cu_5f1c7324_31074cuda3std3__45__cpo3endE)
_ZN39_INTERNAL_e1970b16_4_k_cu_5f1c7324_31074cuda3std3__45__cpo3endE:
	.zero		1
	.type		_ZN39_INTERNAL_e1970b16_4_k_cu_5f1c7324_31074cuda3std3__419piecewise_constructE,@object
	.size		_ZN39_INTERNAL_e1970b16_4_k_cu_5f1c7324_31074cuda3std3__419piecewise_constructE,(_ZN39_INTERNAL_e1970b16_4_k_cu_5f1c7324_31074cuda3std3__45__cpo4cendE - _ZN39_INTERNAL_e1970b16_4_k_cu_5f1c7324_31074cuda3std3__419piecewise_constructE)
_ZN39_INTERNAL_e1970b16_4_k_cu_5f1c7324_31074cuda3std3__419piecewise_constructE:
	.zero		1
	.type		_ZN39_INTERNAL_e1970b16_4_k_cu_5f1c7324_31074cuda3std3__45__cpo4cendE,@object
	.size		_ZN39_INTERNAL_e1970b16_4_k_cu_5f1c7324_31074cuda3std3__45__cpo4cendE,(_ZN39_INTERNAL_e1970b16_4_k_cu_5f1c7324_31074cuda3std6ranges3__45__cpo4swapE - _ZN39_INTERNAL_e1970b16_4_k_cu_5f1c7324_31074cuda3std3__45__cpo4cendE)
_ZN39_INTERNAL_e1970b16_4_k_cu_5f1c7324_31074cuda3std3__45__cpo4cendE:
	.zero		1
	.type		_ZN39_INTERNAL_e1970b16_4_k_cu_5f1c7324_31074cuda3std6ranges3__45__cpo4swapE,@object
	.size		_ZN39_INTERNAL_e1970b16_4_k_cu_5f1c7324_31074cuda3std6ranges3__45__cpo4swapE,(.L_8 - _ZN39_INTERNAL_e1970b16_4_k_cu_5f1c7324_31074cuda3std6ranges3__45__cpo4swapE)
_ZN39_INTERNAL_e1970b16_4_k_cu_5f1c7324_31074cuda3std6ranges3__45__cpo4swapE:
	.zero		1
.L_8:


//--------------------- .nv.constant0._ZN7cutlass13device_kernelINS_4gemm6kernel13GemmUniversalIN4cute5tupleIJiiiiEEENS1_10collective13CollectiveMmaINS1_34MainloopSm90TmaGmmaWarpSpecializedILi4ENS5_IJNS4_1CILi1EEENSA_ILi2EEESB_EEENS1_35KernelTmaWarpSpecializedCooperativeEEENS5_IJNSA_ILi128EEENSA_ILi256EEENSA_ILi32EEEEEENS_6half_tENS5_IJlSB_lEEESK_SL_NS4_8TiledMMAINS4_8MMA_AtomIJNS4_4SM904GMMA26MMA_64x256x16_F32F16F16_SSILNSP_5MajorE0ELSR_0ELNSP_7ScaleInE1ELSS_1EEEEEENS4_6LayoutINS5_IJSC_SB_SB_EEENS5_IJSB_NSA_ILi0EEESX_EEEEENS5_IJNS4_10UnderscoreES10_S10_EEEEENS4_23SM90_TMA_LOAD_MULTICASTENS4_14ComposedLayoutINS4_7SwizzleILi2ELi4ELi3EEENS4_18smem_ptr_flag_bitsILi16EEENSV_INS5_IJNSA_ILi8EEESI_EEENS5_IJSI_SB_EEEEEEEvNS4_8identityENS4_13SM90_TMA_LOADES1D_vS1E_EENS_8epilogue10collective6detail29Sm90TmaWarpSpecializedAdapterINS1I_15DefaultEpilogueISK_SL_SL_NS1H_6thread17LinearCombinationISK_Li1EffLNS1M_9ScaleType4KindE0ELNS_15FloatRoundStyleE2ESK_EENS1_15EpilogueDefaultEEEEEvvEEEEvNT_6ParamsE --------------------------
	.section	.nv.constant0._ZN7cutlass13device_kernelINS_4gemm6kernel13GemmUniversalIN4cute5tupleIJiiiiEEENS1_10collective13CollectiveMmaINS1_34MainloopSm90TmaGmmaWarpSpecializedILi4ENS5_IJNS4_1CILi1EEENSA_ILi2EEESB_EEENS1_35KernelTmaWarpSpecializedCooperativeEEENS5_IJNSA_ILi128EEENSA_ILi256EEENSA_ILi32EEEEEENS_6half_tENS5_IJlSB_lEEESK_SL_NS4_8TiledMMAINS4_8MMA_AtomIJNS4_4SM904GMMA26MMA_64x256x16_F32F16F16_SSILNSP_5MajorE0ELSR_0ELNSP_7ScaleInE1ELSS_1EEEEEENS4_6LayoutINS5_IJSC_SB_SB_EEENS5_IJSB_NSA_ILi0EEESX_EEEEENS5_IJNS4_10UnderscoreES10_S10_EEEEENS4_23SM90_TMA_LOAD_MULTICASTENS4_14ComposedLayoutINS4_7SwizzleILi2ELi4ELi3EEENS4_18smem_ptr_flag_bitsILi16EEENSV_INS5_IJNSA_ILi8EEESI_EEENS5_IJSI_SB_EEEEEEEvNS4_8identityENS4_13SM90_TMA_LOADES1D_vS1E_EENS_8epilogue10collective6detail29Sm90TmaWarpSpecializedAdapterINS1I_15DefaultEpilogueISK_SL_SL_NS1H_6thread17LinearCombinationISK_Li1EffLNS1M_9ScaleType4KindE0ELNS_15FloatRoundStyleE2ESK_EENS1_15EpilogueDefaultEEEEEvvEEEEvNT_6ParamsE,"a",@progbits
	.sectionflags	@""
	.align	4
.nv.constant0._ZN7cutlass13device_kernelINS_4gemm6kernel13GemmUniversalIN4cute5tupleIJiiiiEEENS1_10collective13CollectiveMmaINS1_34MainloopSm90TmaGmmaWarpSpecializedILi4ENS5_IJNS4_1CILi1EEENSA_ILi2EEESB_EEENS1_35KernelTmaWarpSpecializedCooperativeEEENS5_IJNSA_ILi128EEENSA_ILi256EEENSA_ILi32EEEEEENS_6half_tENS5_IJlSB_lEEESK_SL_NS4_8TiledMMAINS4_8MMA_AtomIJNS4_4SM904GMMA26MMA_64x256x16_F32F16F16_SSILNSP_5MajorE0ELSR_0ELNSP_7ScaleInE1ELSS_1EEEEEENS4_6LayoutINS5_IJSC_SB_SB_EEENS5_IJSB_NSA_ILi0EEESX_EEEEENS5_IJNS4_10UnderscoreES10_S10_EEEEENS4_23SM90_TMA_LOAD_MULTICASTENS4_14ComposedLayoutINS4_7SwizzleILi2ELi4ELi3EEENS4_18smem_ptr_flag_bitsILi16EEENSV_INS5_IJNSA_ILi8EEESI_EEENS5_IJSI_SB_EEEEEEEvNS4_8identityENS4_13SM90_TMA_LOADES1D_vS1E_EENS_8epilogue10collective6detail29Sm90TmaWarpSpecializedAdapterINS1I_15DefaultEpilogueISK_SL_SL_NS1H_6thread17LinearCombinationISK_Li1EffLNS1M_9ScaleType4KindE0ELNS_15FloatRoundStyleE2ESK_EENS1_15EpilogueDefaultEEEEEvvEEEEvNT_6ParamsE:
	.zero		1664


//--------------------- SYMBOLS --------------------------

	.type		.nv.reservedSmem.offset0,@object
	.size		.nv.reservedSmem.offset0,0x4
	.type		__assertfail,@function
